//
// Generated by NVIDIA NVVM Compiler
//
// Compiler Build ID: CL-36424714
// Cuda compilation tools, release 13.0, V13.0.88
// Based on NVVM 20.0.0
//

.version 9.0
.target sm_100
.address_size 64

	// .globl	_Z12transpose_v1ILi128ELi64EEvPfS0_

.visible .entry _Z12transpose_v1ILi128ELi64EEvPfS0_(
	.param .u64 .ptr .align 1 _Z12transpose_v1ILi128ELi64EEvPfS0__param_0,
	.param .u64 .ptr .align 1 _Z12transpose_v1ILi128ELi64EEvPfS0__param_1
)
{
	.reg .pred 	%p<133>;
	.reg .b32 	%r<1043>;
	.reg .b32 	%f<65>;
	.reg .b64 	%rd<263>;

	mov.u32 	%r482, %tid.y;
	setp.gt.u32 	%p1, %r482, 127;
	@%p1 bra 	$L__BB0_195;
	ld.param.u64 	%rd262, [_Z12transpose_v1ILi128ELi64EEvPfS0__param_1];
	cvta.to.global.u64 	%rd1, %rd262;
	mov.u32 	%r483, %ctaid.y;
	shl.b32 	%r484, %r483, 7;
	mov.u32 	%r485, %ctaid.x;
	shl.b32 	%r486, %r485, 6;
	mov.u32 	%r487, %tid.x;
	mov.u32 	%r488, %ntid.x;
	add.s32 	%r1, %r487, %r486;
	add.s32 	%r489, %r487, %r488;
	add.s32 	%r2, %r1, %r488;
	shl.b32 	%r490, %r2, 10;
	add.s32 	%r3, %r489, %r488;
	add.s32 	%r4, %r2, %r488;
	shl.b32 	%r491, %r4, 10;
	add.s32 	%r5, %r3, %r488;
	add.s32 	%r6, %r4, %r488;
	shl.b32 	%r492, %r6, 10;
	add.s32 	%r7, %r5, %r488;
	add.s32 	%r493, %r6, %r488;
	shl.b32 	%r494, %r493, 10;
	add.s32 	%r495, %r7, %r488;
	add.s32 	%r8, %r493, %r488;
	shl.b32 	%r496, %r8, 10;
	add.s32 	%r9, %r495, %r488;
	add.s32 	%r10, %r8, %r488;
	shl.b32 	%r497, %r10, 10;
	add.s32 	%r11, %r9, %r488;
	add.s32 	%r12, %r10, %r488;
	shl.b32 	%r498, %r12, 10;
	add.s32 	%r13, %r11, %r488;
	add.s32 	%r14, %r12, %r488;
	shl.b32 	%r499, %r14, 10;
	add.s32 	%r15, %r13, %r488;
	add.s32 	%r16, %r14, %r488;
	shl.b32 	%r500, %r16, 10;
	add.s32 	%r17, %r15, %r488;
	add.s32 	%r18, %r16, %r488;
	shl.b32 	%r501, %r18, 10;
	add.s32 	%r19, %r17, %r488;
	add.s32 	%r20, %r18, %r488;
	shl.b32 	%r502, %r20, 10;
	add.s32 	%r21, %r19, %r488;
	add.s32 	%r22, %r20, %r488;
	add.s32 	%r503, %r21, %r488;
	add.s32 	%r23, %r22, %r488;
	add.s32 	%r24, %r503, %r488;
	add.s32 	%r25, %r23, %r488;
	add.s32 	%r26, %r24, %r488;
	add.s32 	%r27, %r25, %r488;
	add.s32 	%r28, %r26, %r488;
	add.s32 	%r29, %r27, %r488;
	add.s32 	%r30, %r28, %r488;
	add.s32 	%r31, %r29, %r488;
	add.s32 	%r32, %r30, %r488;
	add.s32 	%r33, %r31, %r488;
	add.s32 	%r34, %r32, %r488;
	add.s32 	%r35, %r33, %r488;
	add.s32 	%r36, %r34, %r488;
	add.s32 	%r37, %r35, %r488;
	add.s32 	%r38, %r36, %r488;
	add.s32 	%r39, %r37, %r488;
	add.s32 	%r40, %r38, %r488;
	add.s32 	%r41, %r39, %r488;
	add.s32 	%r42, %r40, %r488;
	add.s32 	%r43, %r41, %r488;
	add.s32 	%r44, %r42, %r488;
	add.s32 	%r45, %r43, %r488;
	add.s32 	%r46, %r44, %r488;
	add.s32 	%r47, %r45, %r488;
	add.s32 	%r48, %r46, %r488;
	add.s32 	%r49, %r47, %r488;
	add.s32 	%r50, %r48, %r488;
	add.s32 	%r51, %r49, %r488;
	add.s32 	%r52, %r50, %r488;
	add.s32 	%r504, %r51, %r488;
	add.s32 	%r505, %r52, %r488;
	add.s32 	%r53, %r504, %r488;
	add.s32 	%r54, %r505, %r488;
	add.s32 	%r55, %r53, %r488;
	add.s32 	%r56, %r54, %r488;
	add.s32 	%r57, %r55, %r488;
	add.s32 	%r58, %r56, %r488;
	add.s32 	%r59, %r57, %r488;
	add.s32 	%r60, %r58, %r488;
	add.s32 	%r61, %r59, %r488;
	add.s32 	%r62, %r60, %r488;
	add.s32 	%r63, %r61, %r488;
	add.s32 	%r64, %r62, %r488;
	add.s32 	%r65, %r63, %r488;
	add.s32 	%r66, %r64, %r488;
	add.s32 	%r67, %r65, %r488;
	add.s32 	%r68, %r66, %r488;
	add.s32 	%r69, %r67, %r488;
	add.s32 	%r70, %r68, %r488;
	add.s32 	%r71, %r69, %r488;
	add.s32 	%r72, %r70, %r488;
	add.s32 	%r73, %r71, %r488;
	add.s32 	%r74, %r72, %r488;
	add.s32 	%r75, %r73, %r488;
	add.s32 	%r76, %r74, %r488;
	add.s32 	%r77, %r75, %r488;
	add.s32 	%r78, %r76, %r488;
	add.s32 	%r79, %r77, %r488;
	add.s32 	%r80, %r78, %r488;
	add.s32 	%r81, %r79, %r488;
	add.s32 	%r82, %r80, %r488;
	add.s32 	%r83, %r81, %r488;
	add.s32 	%r84, %r82, %r488;
	add.s32 	%r85, %r83, %r488;
	add.s32 	%r86, %r84, %r488;
	add.s32 	%r87, %r85, %r488;
	add.s32 	%r88, %r86, %r488;
	add.s32 	%r89, %r87, %r488;
	add.s32 	%r506, %r89, %r488;
	add.s32 	%r507, %r506, %r488;
	add.s32 	%r508, %r507, %r488;
	add.s32 	%r509, %r508, %r488;
	add.s32 	%r510, %r509, %r488;
	add.s32 	%r90, %r510, %r488;
	add.s32 	%r511, %r90, %r488;
	add.s32 	%r512, %r511, %r488;
	add.s32 	%r513, %r512, %r488;
	add.s32 	%r514, %r513, %r488;
	add.s32 	%r515, %r514, %r488;
	add.s32 	%r516, %r515, %r488;
	add.s32 	%r517, %r516, %r488;
	add.s32 	%r91, %r517, %r488;
	mul.lo.s32 	%r518, %r488, 63;
	add.s32 	%r519, %r1, %r518;
	shl.b32 	%r520, %r519, 10;
	mov.u32 	%r1042, %tid.y;
	add.s32 	%r913, %r1042, %r484;
	add.s32 	%r1041, %r913, %r520;
	mul.lo.s32 	%r521, %r488, 62;
	add.s32 	%r522, %r1, %r521;
	shl.b32 	%r523, %r522, 10;
	add.s32 	%r1040, %r913, %r523;
	mul.lo.s32 	%r524, %r488, 61;
	add.s32 	%r525, %r1, %r524;
	shl.b32 	%r526, %r525, 10;
	add.s32 	%r1039, %r913, %r526;
	mul.lo.s32 	%r527, %r488, 60;
	add.s32 	%r528, %r1, %r527;
	shl.b32 	%r529, %r528, 10;
	add.s32 	%r1038, %r913, %r529;
	mul.lo.s32 	%r530, %r488, 59;
	add.s32 	%r531, %r1, %r530;
	shl.b32 	%r532, %r531, 10;
	add.s32 	%r1037, %r913, %r532;
	mul.lo.s32 	%r533, %r488, 58;
	add.s32 	%r534, %r1, %r533;
	shl.b32 	%r535, %r534, 10;
	add.s32 	%r1036, %r913, %r535;
	mul.lo.s32 	%r536, %r488, 57;
	add.s32 	%r537, %r1, %r536;
	shl.b32 	%r538, %r537, 10;
	add.s32 	%r1035, %r913, %r538;
	mul.lo.s32 	%r539, %r488, 56;
	add.s32 	%r540, %r1, %r539;
	shl.b32 	%r541, %r540, 10;
	add.s32 	%r1034, %r913, %r541;
	mul.lo.s32 	%r542, %r488, 55;
	add.s32 	%r543, %r1, %r542;
	shl.b32 	%r544, %r543, 10;
	add.s32 	%r1033, %r913, %r544;
	mul.lo.s32 	%r545, %r488, 54;
	add.s32 	%r546, %r1, %r545;
	shl.b32 	%r547, %r546, 10;
	add.s32 	%r1032, %r913, %r547;
	mul.lo.s32 	%r548, %r488, 53;
	add.s32 	%r549, %r1, %r548;
	shl.b32 	%r550, %r549, 10;
	add.s32 	%r1031, %r913, %r550;
	mul.lo.s32 	%r551, %r488, 52;
	add.s32 	%r552, %r1, %r551;
	shl.b32 	%r553, %r552, 10;
	add.s32 	%r1030, %r913, %r553;
	mul.lo.s32 	%r554, %r488, 51;
	add.s32 	%r555, %r1, %r554;
	shl.b32 	%r556, %r555, 10;
	add.s32 	%r1029, %r913, %r556;
	mul.lo.s32 	%r557, %r488, 50;
	add.s32 	%r558, %r1, %r557;
	shl.b32 	%r559, %r558, 10;
	add.s32 	%r1028, %r913, %r559;
	mul.lo.s32 	%r560, %r488, 49;
	add.s32 	%r561, %r1, %r560;
	shl.b32 	%r562, %r561, 10;
	add.s32 	%r1027, %r913, %r562;
	mul.lo.s32 	%r563, %r488, 48;
	add.s32 	%r564, %r1, %r563;
	shl.b32 	%r565, %r564, 10;
	add.s32 	%r1026, %r913, %r565;
	mul.lo.s32 	%r566, %r488, 47;
	add.s32 	%r567, %r1, %r566;
	shl.b32 	%r568, %r567, 10;
	add.s32 	%r1025, %r913, %r568;
	mul.lo.s32 	%r569, %r488, 46;
	add.s32 	%r570, %r1, %r569;
	shl.b32 	%r571, %r570, 10;
	add.s32 	%r1024, %r913, %r571;
	mul.lo.s32 	%r572, %r488, 45;
	add.s32 	%r573, %r1, %r572;
	shl.b32 	%r574, %r573, 10;
	add.s32 	%r1023, %r913, %r574;
	mul.lo.s32 	%r575, %r488, 44;
	add.s32 	%r576, %r1, %r575;
	shl.b32 	%r577, %r576, 10;
	add.s32 	%r1022, %r913, %r577;
	mul.lo.s32 	%r578, %r488, 43;
	add.s32 	%r579, %r1, %r578;
	shl.b32 	%r580, %r579, 10;
	add.s32 	%r1021, %r913, %r580;
	mul.lo.s32 	%r581, %r488, 42;
	add.s32 	%r582, %r1, %r581;
	shl.b32 	%r583, %r582, 10;
	add.s32 	%r1020, %r913, %r583;
	mul.lo.s32 	%r584, %r488, 41;
	add.s32 	%r585, %r1, %r584;
	shl.b32 	%r586, %r585, 10;
	add.s32 	%r1019, %r913, %r586;
	mul.lo.s32 	%r587, %r488, 40;
	add.s32 	%r588, %r1, %r587;
	shl.b32 	%r589, %r588, 10;
	add.s32 	%r1018, %r913, %r589;
	mul.lo.s32 	%r590, %r488, 39;
	add.s32 	%r591, %r1, %r590;
	shl.b32 	%r592, %r591, 10;
	add.s32 	%r1017, %r913, %r592;
	mul.lo.s32 	%r593, %r488, 38;
	add.s32 	%r594, %r1, %r593;
	shl.b32 	%r595, %r594, 10;
	add.s32 	%r1016, %r913, %r595;
	mul.lo.s32 	%r596, %r488, 37;
	add.s32 	%r597, %r1, %r596;
	shl.b32 	%r598, %r597, 10;
	add.s32 	%r1015, %r913, %r598;
	mul.lo.s32 	%r599, %r488, 36;
	add.s32 	%r600, %r1, %r599;
	shl.b32 	%r601, %r600, 10;
	add.s32 	%r1014, %r913, %r601;
	mul.lo.s32 	%r602, %r488, 35;
	add.s32 	%r603, %r1, %r602;
	shl.b32 	%r604, %r603, 10;
	add.s32 	%r1013, %r913, %r604;
	mul.lo.s32 	%r605, %r488, 34;
	add.s32 	%r606, %r1, %r605;
	shl.b32 	%r607, %r606, 10;
	add.s32 	%r1012, %r913, %r607;
	mul.lo.s32 	%r608, %r488, 33;
	add.s32 	%r609, %r1, %r608;
	shl.b32 	%r610, %r609, 10;
	add.s32 	%r1011, %r913, %r610;
	shl.b32 	%r611, %r488, 5;
	add.s32 	%r612, %r1, %r611;
	shl.b32 	%r613, %r612, 10;
	add.s32 	%r1010, %r913, %r613;
	mul.lo.s32 	%r614, %r488, 31;
	add.s32 	%r615, %r1, %r614;
	shl.b32 	%r616, %r615, 10;
	add.s32 	%r1009, %r913, %r616;
	mul.lo.s32 	%r617, %r488, 30;
	add.s32 	%r618, %r1, %r617;
	shl.b32 	%r619, %r618, 10;
	add.s32 	%r1008, %r913, %r619;
	mul.lo.s32 	%r620, %r488, 29;
	add.s32 	%r621, %r1, %r620;
	shl.b32 	%r622, %r621, 10;
	add.s32 	%r1007, %r913, %r622;
	mul.lo.s32 	%r623, %r488, 28;
	add.s32 	%r624, %r1, %r623;
	shl.b32 	%r625, %r624, 10;
	add.s32 	%r1006, %r913, %r625;
	mul.lo.s32 	%r626, %r488, 27;
	add.s32 	%r627, %r1, %r626;
	shl.b32 	%r628, %r627, 10;
	add.s32 	%r1005, %r913, %r628;
	mul.lo.s32 	%r629, %r488, 26;
	add.s32 	%r630, %r1, %r629;
	shl.b32 	%r631, %r630, 10;
	add.s32 	%r1004, %r913, %r631;
	mul.lo.s32 	%r632, %r488, 25;
	add.s32 	%r633, %r1, %r632;
	shl.b32 	%r634, %r633, 10;
	add.s32 	%r1003, %r913, %r634;
	mul.lo.s32 	%r635, %r488, 24;
	add.s32 	%r636, %r1, %r635;
	shl.b32 	%r637, %r636, 10;
	add.s32 	%r1002, %r913, %r637;
	mul.lo.s32 	%r638, %r488, 23;
	add.s32 	%r639, %r1, %r638;
	shl.b32 	%r640, %r639, 10;
	add.s32 	%r1001, %r913, %r640;
	mul.lo.s32 	%r641, %r488, 22;
	add.s32 	%r642, %r1, %r641;
	shl.b32 	%r643, %r642, 10;
	add.s32 	%r1000, %r913, %r643;
	mul.lo.s32 	%r644, %r488, 21;
	add.s32 	%r645, %r1, %r644;
	shl.b32 	%r646, %r645, 10;
	add.s32 	%r999, %r913, %r646;
	mul.lo.s32 	%r647, %r488, 20;
	add.s32 	%r648, %r1, %r647;
	shl.b32 	%r649, %r648, 10;
	add.s32 	%r998, %r913, %r649;
	mul.lo.s32 	%r650, %r488, 19;
	add.s32 	%r651, %r1, %r650;
	shl.b32 	%r652, %r651, 10;
	add.s32 	%r997, %r913, %r652;
	mul.lo.s32 	%r653, %r488, 18;
	add.s32 	%r654, %r1, %r653;
	shl.b32 	%r655, %r654, 10;
	add.s32 	%r996, %r913, %r655;
	mul.lo.s32 	%r656, %r488, 17;
	add.s32 	%r657, %r1, %r656;
	shl.b32 	%r658, %r657, 10;
	add.s32 	%r995, %r913, %r658;
	shl.b32 	%r659, %r488, 4;
	add.s32 	%r660, %r1, %r659;
	shl.b32 	%r661, %r660, 10;
	add.s32 	%r994, %r913, %r661;
	mul.lo.s32 	%r662, %r488, 15;
	add.s32 	%r663, %r1, %r662;
	shl.b32 	%r664, %r663, 10;
	add.s32 	%r993, %r913, %r664;
	mul.lo.s32 	%r665, %r488, 14;
	add.s32 	%r666, %r1, %r665;
	shl.b32 	%r667, %r666, 10;
	add.s32 	%r992, %r913, %r667;
	mul.lo.s32 	%r668, %r488, 13;
	add.s32 	%r669, %r1, %r668;
	shl.b32 	%r670, %r669, 10;
	add.s32 	%r991, %r913, %r670;
	shl.b32 	%r671, %r22, 10;
	add.s32 	%r990, %r913, %r671;
	add.s32 	%r989, %r913, %r502;
	add.s32 	%r988, %r913, %r501;
	add.s32 	%r987, %r913, %r500;
	add.s32 	%r986, %r913, %r499;
	add.s32 	%r985, %r913, %r498;
	add.s32 	%r984, %r913, %r497;
	add.s32 	%r983, %r913, %r496;
	add.s32 	%r982, %r913, %r494;
	add.s32 	%r981, %r913, %r492;
	add.s32 	%r980, %r913, %r491;
	add.s32 	%r979, %r913, %r490;
	mul.lo.s32 	%r672, %r483, 1228800;
	or.b32  	%r673, %r487, %r672;
	mul.lo.s32 	%r674, %r1042, 9600;
	add.s32 	%r675, %r673, %r674;
	add.s32 	%r915, %r675, %r486;
	add.s32 	%r978, %r915, %r518;
	add.s32 	%r977, %r915, %r521;
	add.s32 	%r976, %r915, %r524;
	add.s32 	%r975, %r915, %r527;
	add.s32 	%r974, %r915, %r530;
	add.s32 	%r973, %r915, %r533;
	add.s32 	%r972, %r915, %r536;
	add.s32 	%r971, %r915, %r539;
	add.s32 	%r970, %r915, %r542;
	add.s32 	%r969, %r915, %r545;
	add.s32 	%r968, %r915, %r548;
	add.s32 	%r967, %r915, %r551;
	add.s32 	%r966, %r915, %r554;
	add.s32 	%r965, %r915, %r557;
	add.s32 	%r964, %r915, %r560;
	add.s32 	%r963, %r915, %r563;
	add.s32 	%r962, %r915, %r566;
	add.s32 	%r961, %r915, %r569;
	add.s32 	%r960, %r915, %r572;
	add.s32 	%r959, %r915, %r575;
	add.s32 	%r958, %r915, %r578;
	add.s32 	%r957, %r915, %r581;
	add.s32 	%r956, %r915, %r584;
	add.s32 	%r955, %r915, %r587;
	add.s32 	%r954, %r915, %r590;
	add.s32 	%r953, %r915, %r593;
	add.s32 	%r952, %r915, %r596;
	add.s32 	%r951, %r915, %r599;
	add.s32 	%r950, %r915, %r602;
	add.s32 	%r949, %r915, %r605;
	add.s32 	%r948, %r915, %r608;
	add.s32 	%r947, %r915, %r611;
	add.s32 	%r946, %r915, %r614;
	add.s32 	%r945, %r915, %r617;
	add.s32 	%r944, %r915, %r620;
	add.s32 	%r943, %r915, %r623;
	add.s32 	%r942, %r915, %r626;
	add.s32 	%r941, %r915, %r629;
	add.s32 	%r940, %r915, %r632;
	add.s32 	%r939, %r915, %r635;
	add.s32 	%r938, %r915, %r638;
	add.s32 	%r937, %r915, %r641;
	add.s32 	%r936, %r915, %r644;
	add.s32 	%r935, %r915, %r647;
	add.s32 	%r934, %r915, %r650;
	add.s32 	%r933, %r915, %r653;
	add.s32 	%r932, %r915, %r656;
	add.s32 	%r931, %r915, %r659;
	add.s32 	%r930, %r915, %r662;
	add.s32 	%r929, %r915, %r665;
	add.s32 	%r928, %r915, %r668;
	mad.lo.s32 	%r927, %r488, 12, %r915;
	mad.lo.s32 	%r926, %r488, 11, %r915;
	mad.lo.s32 	%r925, %r488, 10, %r915;
	mad.lo.s32 	%r924, %r488, 9, %r915;
	shl.b32 	%r676, %r488, 3;
	add.s32 	%r923, %r915, %r676;
	mad.lo.s32 	%r922, %r488, 7, %r915;
	mad.lo.s32 	%r921, %r488, 6, %r915;
	mad.lo.s32 	%r920, %r488, 5, %r915;
	shl.b32 	%r677, %r488, 2;
	add.s32 	%r919, %r915, %r677;
	mad.lo.s32 	%r918, %r488, 3, %r915;
	shl.b32 	%r678, %r488, 1;
	add.s32 	%r917, %r915, %r678;
	add.s32 	%r679, %r489, %r672;
	add.s32 	%r680, %r679, %r674;
	add.s32 	%r916, %r680, %r486;
	shl.b32 	%r681, %r485, 16;
	or.b32  	%r682, %r1042, %r681;
	shl.b32 	%r683, %r487, 10;
	add.s32 	%r684, %r682, %r683;
	add.s32 	%r914, %r684, %r484;
$L__BB0_2:
	setp.gt.u32 	%p2, %r913, 1023;
	@%p2 bra 	$L__BB0_195;
	mov.u32 	%r685, %tid.x;
	setp.gt.u32 	%p3, %r685, 63;
	@%p3 bra 	$L__BB0_194;
	ld.param.u64 	%rd261, [_Z12transpose_v1ILi128ELi64EEvPfS0__param_0];
	cvta.to.global.u64 	%rd2, %rd261;
	setp.gt.s32 	%p4, %r1, 9599;
	@%p4 bra 	$L__BB0_6;
	mul.wide.s32 	%rd5, %r915, 4;
	add.s64 	%rd6, %rd2, %rd5;
	ld.global.f32 	%f1, [%rd6];
	mul.wide.s32 	%rd7, %r914, 4;
	add.s64 	%rd8, %rd1, %rd7;
	st.global.f32 	[%rd8], %f1;
$L__BB0_6:
	mov.u32 	%r686, %tid.x;
	mov.u32 	%r687, %ntid.x;
	add.s32 	%r688, %r686, %r687;
	setp.gt.u32 	%p5, %r688, 63;
	@%p5 bra 	$L__BB0_194;
	setp.gt.s32 	%p6, %r2, 9599;
	@%p6 bra 	$L__BB0_9;
	mul.wide.s32 	%rd9, %r916, 4;
	add.s64 	%rd10, %rd2, %rd9;
	ld.global.f32 	%f2, [%rd10];
	mul.wide.s32 	%rd11, %r979, 4;
	add.s64 	%rd12, %rd1, %rd11;
	st.global.f32 	[%rd12], %f2;
$L__BB0_9:
	setp.gt.u32 	%p7, %r3, 63;
	@%p7 bra 	$L__BB0_194;
	setp.gt.s32 	%p8, %r4, 9599;
	@%p8 bra 	$L__BB0_12;
	mul.wide.s32 	%rd13, %r917, 4;
	add.s64 	%rd14, %rd2, %rd13;
	ld.global.f32 	%f3, [%rd14];
	mul.wide.s32 	%rd15, %r980, 4;
	add.s64 	%rd16, %rd1, %rd15;
	st.global.f32 	[%rd16], %f3;
$L__BB0_12:
	setp.gt.u32 	%p9, %r5, 63;
	@%p9 bra 	$L__BB0_194;
	setp.gt.s32 	%p10, %r6, 9599;
	@%p10 bra 	$L__BB0_15;
	mul.wide.s32 	%rd17, %r918, 4;
	add.s64 	%rd18, %rd2, %rd17;
	ld.global.f32 	%f4, [%rd18];
	mul.wide.s32 	%rd19, %r981, 4;
	add.s64 	%rd20, %rd1, %rd19;
	st.global.f32 	[%rd20], %f4;
$L__BB0_15:
	setp.gt.u32 	%p11, %r7, 63;
	@%p11 bra 	$L__BB0_194;
	mov.u32 	%r689, %ntid.x;
	add.s32 	%r690, %r6, %r689;
	setp.gt.s32 	%p12, %r690, 9599;
	@%p12 bra 	$L__BB0_18;
	mul.wide.s32 	%rd21, %r919, 4;
	add.s64 	%rd22, %rd2, %rd21;
	ld.global.f32 	%f5, [%rd22];
	mul.wide.s32 	%rd23, %r982, 4;
	add.s64 	%rd24, %rd1, %rd23;
	st.global.f32 	[%rd24], %f5;
$L__BB0_18:
	mov.u32 	%r691, %ntid.x;
	add.s32 	%r692, %r7, %r691;
	setp.gt.u32 	%p13, %r692, 63;
	@%p13 bra 	$L__BB0_194;
	setp.gt.s32 	%p14, %r8, 9599;
	@%p14 bra 	$L__BB0_21;
	mul.wide.s32 	%rd25, %r920, 4;
	add.s64 	%rd26, %rd2, %rd25;
	ld.global.f32 	%f6, [%rd26];
	mul.wide.s32 	%rd27, %r983, 4;
	add.s64 	%rd28, %rd1, %rd27;
	st.global.f32 	[%rd28], %f6;
$L__BB0_21:
	setp.gt.u32 	%p15, %r9, 63;
	@%p15 bra 	$L__BB0_194;
	setp.gt.s32 	%p16, %r10, 9599;
	@%p16 bra 	$L__BB0_24;
	mul.wide.s32 	%rd29, %r921, 4;
	add.s64 	%rd30, %rd2, %rd29;
	ld.global.f32 	%f7, [%rd30];
	mul.wide.s32 	%rd31, %r984, 4;
	add.s64 	%rd32, %rd1, %rd31;
	st.global.f32 	[%rd32], %f7;
$L__BB0_24:
	setp.gt.u32 	%p17, %r11, 63;
	@%p17 bra 	$L__BB0_194;
	setp.gt.s32 	%p18, %r12, 9599;
	@%p18 bra 	$L__BB0_27;
	mul.wide.s32 	%rd33, %r922, 4;
	add.s64 	%rd34, %rd2, %rd33;
	ld.global.f32 	%f8, [%rd34];
	mul.wide.s32 	%rd35, %r985, 4;
	add.s64 	%rd36, %rd1, %rd35;
	st.global.f32 	[%rd36], %f8;
$L__BB0_27:
	setp.gt.u32 	%p19, %r13, 63;
	@%p19 bra 	$L__BB0_194;
	setp.gt.s32 	%p20, %r14, 9599;
	@%p20 bra 	$L__BB0_30;
	mul.wide.s32 	%rd37, %r923, 4;
	add.s64 	%rd38, %rd2, %rd37;
	ld.global.f32 	%f9, [%rd38];
	mul.wide.s32 	%rd39, %r986, 4;
	add.s64 	%rd40, %rd1, %rd39;
	st.global.f32 	[%rd40], %f9;
$L__BB0_30:
	setp.gt.u32 	%p21, %r15, 63;
	@%p21 bra 	$L__BB0_194;
	setp.gt.s32 	%p22, %r16, 9599;
	@%p22 bra 	$L__BB0_33;
	mul.wide.s32 	%rd41, %r924, 4;
	add.s64 	%rd42, %rd2, %rd41;
	ld.global.f32 	%f10, [%rd42];
	mul.wide.s32 	%rd43, %r987, 4;
	add.s64 	%rd44, %rd1, %rd43;
	st.global.f32 	[%rd44], %f10;
$L__BB0_33:
	setp.gt.u32 	%p23, %r17, 63;
	@%p23 bra 	$L__BB0_194;
	setp.gt.s32 	%p24, %r18, 9599;
	@%p24 bra 	$L__BB0_36;
	mul.wide.s32 	%rd45, %r925, 4;
	add.s64 	%rd46, %rd2, %rd45;
	ld.global.f32 	%f11, [%rd46];
	mul.wide.s32 	%rd47, %r988, 4;
	add.s64 	%rd48, %rd1, %rd47;
	st.global.f32 	[%rd48], %f11;
$L__BB0_36:
	setp.gt.u32 	%p25, %r19, 63;
	@%p25 bra 	$L__BB0_194;
	setp.gt.s32 	%p26, %r20, 9599;
	@%p26 bra 	$L__BB0_39;
	mul.wide.s32 	%rd49, %r926, 4;
	add.s64 	%rd50, %rd2, %rd49;
	ld.global.f32 	%f12, [%rd50];
	mul.wide.s32 	%rd51, %r989, 4;
	add.s64 	%rd52, %rd1, %rd51;
	st.global.f32 	[%rd52], %f12;
$L__BB0_39:
	setp.gt.u32 	%p27, %r21, 63;
	@%p27 bra 	$L__BB0_194;
	setp.gt.s32 	%p28, %r22, 9599;
	@%p28 bra 	$L__BB0_42;
	mul.wide.s32 	%rd53, %r927, 4;
	add.s64 	%rd54, %rd2, %rd53;
	ld.global.f32 	%f13, [%rd54];
	mul.wide.s32 	%rd55, %r990, 4;
	add.s64 	%rd56, %rd1, %rd55;
	st.global.f32 	[%rd56], %f13;
$L__BB0_42:
	mov.u32 	%r693, %ntid.x;
	add.s32 	%r694, %r21, %r693;
	setp.gt.u32 	%p29, %r694, 63;
	@%p29 bra 	$L__BB0_194;
	setp.gt.s32 	%p30, %r23, 9599;
	@%p30 bra 	$L__BB0_45;
	mul.wide.s32 	%rd57, %r928, 4;
	add.s64 	%rd58, %rd2, %rd57;
	ld.global.f32 	%f14, [%rd58];
	mul.wide.s32 	%rd59, %r991, 4;
	add.s64 	%rd60, %rd1, %rd59;
	st.global.f32 	[%rd60], %f14;
$L__BB0_45:
	setp.gt.u32 	%p31, %r24, 63;
	@%p31 bra 	$L__BB0_194;
	setp.gt.s32 	%p32, %r25, 9599;
	@%p32 bra 	$L__BB0_48;
	mul.wide.s32 	%rd61, %r929, 4;
	add.s64 	%rd62, %rd2, %rd61;
	ld.global.f32 	%f15, [%rd62];
	mul.wide.s32 	%rd63, %r992, 4;
	add.s64 	%rd64, %rd1, %rd63;
	st.global.f32 	[%rd64], %f15;
$L__BB0_48:
	setp.gt.u32 	%p33, %r26, 63;
	@%p33 bra 	$L__BB0_194;
	setp.gt.s32 	%p34, %r27, 9599;
	@%p34 bra 	$L__BB0_51;
	mul.wide.s32 	%rd65, %r930, 4;
	add.s64 	%rd66, %rd2, %rd65;
	ld.global.f32 	%f16, [%rd66];
	mul.wide.s32 	%rd67, %r993, 4;
	add.s64 	%rd68, %rd1, %rd67;
	st.global.f32 	[%rd68], %f16;
$L__BB0_51:
	setp.gt.u32 	%p35, %r28, 63;
	@%p35 bra 	$L__BB0_194;
	setp.gt.s32 	%p36, %r29, 9599;
	@%p36 bra 	$L__BB0_54;
	mul.wide.s32 	%rd69, %r931, 4;
	add.s64 	%rd70, %rd2, %rd69;
	ld.global.f32 	%f17, [%rd70];
	mul.wide.s32 	%rd71, %r994, 4;
	add.s64 	%rd72, %rd1, %rd71;
	st.global.f32 	[%rd72], %f17;
$L__BB0_54:
	setp.gt.u32 	%p37, %r30, 63;
	@%p37 bra 	$L__BB0_194;
	setp.gt.s32 	%p38, %r31, 9599;
	@%p38 bra 	$L__BB0_57;
	mul.wide.s32 	%rd73, %r932, 4;
	add.s64 	%rd74, %rd2, %rd73;
	ld.global.f32 	%f18, [%rd74];
	mul.wide.s32 	%rd75, %r995, 4;
	add.s64 	%rd76, %rd1, %rd75;
	st.global.f32 	[%rd76], %f18;
$L__BB0_57:
	setp.gt.u32 	%p39, %r32, 63;
	@%p39 bra 	$L__BB0_194;
	setp.gt.s32 	%p40, %r33, 9599;
	@%p40 bra 	$L__BB0_60;
	mul.wide.s32 	%rd77, %r933, 4;
	add.s64 	%rd78, %rd2, %rd77;
	ld.global.f32 	%f19, [%rd78];
	mul.wide.s32 	%rd79, %r996, 4;
	add.s64 	%rd80, %rd1, %rd79;
	st.global.f32 	[%rd80], %f19;
$L__BB0_60:
	setp.gt.u32 	%p41, %r34, 63;
	@%p41 bra 	$L__BB0_194;
	setp.gt.s32 	%p42, %r35, 9599;
	@%p42 bra 	$L__BB0_63;
	mul.wide.s32 	%rd81, %r934, 4;
	add.s64 	%rd82, %rd2, %rd81;
	ld.global.f32 	%f20, [%rd82];
	mul.wide.s32 	%rd83, %r997, 4;
	add.s64 	%rd84, %rd1, %rd83;
	st.global.f32 	[%rd84], %f20;
$L__BB0_63:
	setp.gt.u32 	%p43, %r36, 63;
	@%p43 bra 	$L__BB0_194;
	setp.gt.s32 	%p44, %r37, 9599;
	@%p44 bra 	$L__BB0_66;
	mul.wide.s32 	%rd85, %r935, 4;
	add.s64 	%rd86, %rd2, %rd85;
	ld.global.f32 	%f21, [%rd86];
	mul.wide.s32 	%rd87, %r998, 4;
	add.s64 	%rd88, %rd1, %rd87;
	st.global.f32 	[%rd88], %f21;
$L__BB0_66:
	setp.gt.u32 	%p45, %r38, 63;
	@%p45 bra 	$L__BB0_194;
	setp.gt.s32 	%p46, %r39, 9599;
	@%p46 bra 	$L__BB0_69;
	mul.wide.s32 	%rd89, %r936, 4;
	add.s64 	%rd90, %rd2, %rd89;
	ld.global.f32 	%f22, [%rd90];
	mul.wide.s32 	%rd91, %r999, 4;
	add.s64 	%rd92, %rd1, %rd91;
	st.global.f32 	[%rd92], %f22;
$L__BB0_69:
	setp.gt.u32 	%p47, %r40, 63;
	@%p47 bra 	$L__BB0_194;
	setp.gt.s32 	%p48, %r41, 9599;
	@%p48 bra 	$L__BB0_72;
	mul.wide.s32 	%rd93, %r937, 4;
	add.s64 	%rd94, %rd2, %rd93;
	ld.global.f32 	%f23, [%rd94];
	mul.wide.s32 	%rd95, %r1000, 4;
	add.s64 	%rd96, %rd1, %rd95;
	st.global.f32 	[%rd96], %f23;
$L__BB0_72:
	setp.gt.u32 	%p49, %r42, 63;
	@%p49 bra 	$L__BB0_194;
	setp.gt.s32 	%p50, %r43, 9599;
	@%p50 bra 	$L__BB0_75;
	mul.wide.s32 	%rd97, %r938, 4;
	add.s64 	%rd98, %rd2, %rd97;
	ld.global.f32 	%f24, [%rd98];
	mul.wide.s32 	%rd99, %r1001, 4;
	add.s64 	%rd100, %rd1, %rd99;
	st.global.f32 	[%rd100], %f24;
$L__BB0_75:
	setp.gt.u32 	%p51, %r44, 63;
	@%p51 bra 	$L__BB0_194;
	setp.gt.s32 	%p52, %r45, 9599;
	@%p52 bra 	$L__BB0_78;
	mul.wide.s32 	%rd101, %r939, 4;
	add.s64 	%rd102, %rd2, %rd101;
	ld.global.f32 	%f25, [%rd102];
	mul.wide.s32 	%rd103, %r1002, 4;
	add.s64 	%rd104, %rd1, %rd103;
	st.global.f32 	[%rd104], %f25;
$L__BB0_78:
	setp.gt.u32 	%p53, %r46, 63;
	@%p53 bra 	$L__BB0_194;
	setp.gt.s32 	%p54, %r47, 9599;
	@%p54 bra 	$L__BB0_81;
	mul.wide.s32 	%rd105, %r940, 4;
	add.s64 	%rd106, %rd2, %rd105;
	ld.global.f32 	%f26, [%rd106];
	mul.wide.s32 	%rd107, %r1003, 4;
	add.s64 	%rd108, %rd1, %rd107;
	st.global.f32 	[%rd108], %f26;
$L__BB0_81:
	setp.gt.u32 	%p55, %r48, 63;
	@%p55 bra 	$L__BB0_194;
	setp.gt.s32 	%p56, %r49, 9599;
	@%p56 bra 	$L__BB0_84;
	mul.wide.s32 	%rd109, %r941, 4;
	add.s64 	%rd110, %rd2, %rd109;
	ld.global.f32 	%f27, [%rd110];
	mul.wide.s32 	%rd111, %r1004, 4;
	add.s64 	%rd112, %rd1, %rd111;
	st.global.f32 	[%rd112], %f27;
$L__BB0_84:
	setp.gt.u32 	%p57, %r50, 63;
	@%p57 bra 	$L__BB0_194;
	setp.gt.s32 	%p58, %r51, 9599;
	@%p58 bra 	$L__BB0_87;
	mul.wide.s32 	%rd113, %r942, 4;
	add.s64 	%rd114, %rd2, %rd113;
	ld.global.f32 	%f28, [%rd114];
	mul.wide.s32 	%rd115, %r1005, 4;
	add.s64 	%rd116, %rd1, %rd115;
	st.global.f32 	[%rd116], %f28;
$L__BB0_87:
	setp.gt.u32 	%p59, %r52, 63;
	@%p59 bra 	$L__BB0_194;
	mov.u32 	%r695, %ntid.x;
	add.s32 	%r696, %r51, %r695;
	setp.gt.s32 	%p60, %r696, 9599;
	@%p60 bra 	$L__BB0_90;
	mul.wide.s32 	%rd117, %r943, 4;
	add.s64 	%rd118, %rd2, %rd117;
	ld.global.f32 	%f29, [%rd118];
	mul.wide.s32 	%rd119, %r1006, 4;
	add.s64 	%rd120, %rd1, %rd119;
	st.global.f32 	[%rd120], %f29;
$L__BB0_90:
	mov.u32 	%r697, %ntid.x;
	add.s32 	%r698, %r52, %r697;
	setp.gt.u32 	%p61, %r698, 63;
	@%p61 bra 	$L__BB0_194;
	setp.gt.s32 	%p62, %r53, 9599;
	@%p62 bra 	$L__BB0_93;
	mul.wide.s32 	%rd121, %r944, 4;
	add.s64 	%rd122, %rd2, %rd121;
	ld.global.f32 	%f30, [%rd122];
	mul.wide.s32 	%rd123, %r1007, 4;
	add.s64 	%rd124, %rd1, %rd123;
	st.global.f32 	[%rd124], %f30;
$L__BB0_93:
	setp.gt.u32 	%p63, %r54, 63;
	@%p63 bra 	$L__BB0_194;
	setp.gt.s32 	%p64, %r55, 9599;
	@%p64 bra 	$L__BB0_96;
	mul.wide.s32 	%rd125, %r945, 4;
	add.s64 	%rd126, %rd2, %rd125;
	ld.global.f32 	%f31, [%rd126];
	mul.wide.s32 	%rd127, %r1008, 4;
	add.s64 	%rd128, %rd1, %rd127;
	st.global.f32 	[%rd128], %f31;
$L__BB0_96:
	setp.gt.u32 	%p65, %r56, 63;
	@%p65 bra 	$L__BB0_194;
	setp.gt.s32 	%p66, %r57, 9599;
	@%p66 bra 	$L__BB0_99;
	mul.wide.s32 	%rd129, %r946, 4;
	add.s64 	%rd130, %rd2, %rd129;
	ld.global.f32 	%f32, [%rd130];
	mul.wide.s32 	%rd131, %r1009, 4;
	add.s64 	%rd132, %rd1, %rd131;
	st.global.f32 	[%rd132], %f32;
$L__BB0_99:
	setp.gt.u32 	%p67, %r58, 63;
	@%p67 bra 	$L__BB0_194;
	setp.gt.s32 	%p68, %r59, 9599;
	@%p68 bra 	$L__BB0_102;
	mul.wide.s32 	%rd133, %r947, 4;
	add.s64 	%rd134, %rd2, %rd133;
	ld.global.f32 	%f33, [%rd134];
	mul.wide.s32 	%rd135, %r1010, 4;
	add.s64 	%rd136, %rd1, %rd135;
	st.global.f32 	[%rd136], %f33;
$L__BB0_102:
	setp.gt.u32 	%p69, %r60, 63;
	@%p69 bra 	$L__BB0_194;
	setp.gt.s32 	%p70, %r61, 9599;
	@%p70 bra 	$L__BB0_105;
	mul.wide.s32 	%rd137, %r948, 4;
	add.s64 	%rd138, %rd2, %rd137;
	ld.global.f32 	%f34, [%rd138];
	mul.wide.s32 	%rd139, %r1011, 4;
	add.s64 	%rd140, %rd1, %rd139;
	st.global.f32 	[%rd140], %f34;
$L__BB0_105:
	setp.gt.u32 	%p71, %r62, 63;
	@%p71 bra 	$L__BB0_194;
	setp.gt.s32 	%p72, %r63, 9599;
	@%p72 bra 	$L__BB0_108;
	mul.wide.s32 	%rd141, %r949, 4;
	add.s64 	%rd142, %rd2, %rd141;
	ld.global.f32 	%f35, [%rd142];
	mul.wide.s32 	%rd143, %r1012, 4;
	add.s64 	%rd144, %rd1, %rd143;
	st.global.f32 	[%rd144], %f35;
$L__BB0_108:
	setp.gt.u32 	%p73, %r64, 63;
	@%p73 bra 	$L__BB0_194;
	setp.gt.s32 	%p74, %r65, 9599;
	@%p74 bra 	$L__BB0_111;
	mul.wide.s32 	%rd145, %r950, 4;
	add.s64 	%rd146, %rd2, %rd145;
	ld.global.f32 	%f36, [%rd146];
	mul.wide.s32 	%rd147, %r1013, 4;
	add.s64 	%rd148, %rd1, %rd147;
	st.global.f32 	[%rd148], %f36;
$L__BB0_111:
	setp.gt.u32 	%p75, %r66, 63;
	@%p75 bra 	$L__BB0_194;
	setp.gt.s32 	%p76, %r67, 9599;
	@%p76 bra 	$L__BB0_114;
	mul.wide.s32 	%rd149, %r951, 4;
	add.s64 	%rd150, %rd2, %rd149;
	ld.global.f32 	%f37, [%rd150];
	mul.wide.s32 	%rd151, %r1014, 4;
	add.s64 	%rd152, %rd1, %rd151;
	st.global.f32 	[%rd152], %f37;
$L__BB0_114:
	setp.gt.u32 	%p77, %r68, 63;
	@%p77 bra 	$L__BB0_194;
	setp.gt.s32 	%p78, %r69, 9599;
	@%p78 bra 	$L__BB0_117;
	mul.wide.s32 	%rd153, %r952, 4;
	add.s64 	%rd154, %rd2, %rd153;
	ld.global.f32 	%f38, [%rd154];
	mul.wide.s32 	%rd155, %r1015, 4;
	add.s64 	%rd156, %rd1, %rd155;
	st.global.f32 	[%rd156], %f38;
$L__BB0_117:
	setp.gt.u32 	%p79, %r70, 63;
	@%p79 bra 	$L__BB0_194;
	setp.gt.s32 	%p80, %r71, 9599;
	@%p80 bra 	$L__BB0_120;
	mul.wide.s32 	%rd157, %r953, 4;
	add.s64 	%rd158, %rd2, %rd157;
	ld.global.f32 	%f39, [%rd158];
	mul.wide.s32 	%rd159, %r1016, 4;
	add.s64 	%rd160, %rd1, %rd159;
	st.global.f32 	[%rd160], %f39;
$L__BB0_120:
	setp.gt.u32 	%p81, %r72, 63;
	@%p81 bra 	$L__BB0_194;
	setp.gt.s32 	%p82, %r73, 9599;
	@%p82 bra 	$L__BB0_123;
	mul.wide.s32 	%rd161, %r954, 4;
	add.s64 	%rd162, %rd2, %rd161;
	ld.global.f32 	%f40, [%rd162];
	mul.wide.s32 	%rd163, %r1017, 4;
	add.s64 	%rd164, %rd1, %rd163;
	st.global.f32 	[%rd164], %f40;
$L__BB0_123:
	setp.gt.u32 	%p83, %r74, 63;
	@%p83 bra 	$L__BB0_194;
	setp.gt.s32 	%p84, %r75, 9599;
	@%p84 bra 	$L__BB0_126;
	mul.wide.s32 	%rd165, %r955, 4;
	add.s64 	%rd166, %rd2, %rd165;
	ld.global.f32 	%f41, [%rd166];
	mul.wide.s32 	%rd167, %r1018, 4;
	add.s64 	%rd168, %rd1, %rd167;
	st.global.f32 	[%rd168], %f41;
$L__BB0_126:
	setp.gt.u32 	%p85, %r76, 63;
	@%p85 bra 	$L__BB0_194;
	setp.gt.s32 	%p86, %r77, 9599;
	@%p86 bra 	$L__BB0_129;
	mul.wide.s32 	%rd169, %r956, 4;
	add.s64 	%rd170, %rd2, %rd169;
	ld.global.f32 	%f42, [%rd170];
	mul.wide.s32 	%rd171, %r1019, 4;
	add.s64 	%rd172, %rd1, %rd171;
	st.global.f32 	[%rd172], %f42;
$L__BB0_129:
	setp.gt.u32 	%p87, %r78, 63;
	@%p87 bra 	$L__BB0_194;
	setp.gt.s32 	%p88, %r79, 9599;
	@%p88 bra 	$L__BB0_132;
	mul.wide.s32 	%rd173, %r957, 4;
	add.s64 	%rd174, %rd2, %rd173;
	ld.global.f32 	%f43, [%rd174];
	mul.wide.s32 	%rd175, %r1020, 4;
	add.s64 	%rd176, %rd1, %rd175;
	st.global.f32 	[%rd176], %f43;
$L__BB0_132:
	setp.gt.u32 	%p89, %r80, 63;
	@%p89 bra 	$L__BB0_194;
	setp.gt.s32 	%p90, %r81, 9599;
	@%p90 bra 	$L__BB0_135;
	mul.wide.s32 	%rd177, %r958, 4;
	add.s64 	%rd178, %rd2, %rd177;
	ld.global.f32 	%f44, [%rd178];
	mul.wide.s32 	%rd179, %r1021, 4;
	add.s64 	%rd180, %rd1, %rd179;
	st.global.f32 	[%rd180], %f44;
$L__BB0_135:
	setp.gt.u32 	%p91, %r82, 63;
	@%p91 bra 	$L__BB0_194;
	setp.gt.s32 	%p92, %r83, 9599;
	@%p92 bra 	$L__BB0_138;
	mul.wide.s32 	%rd181, %r959, 4;
	add.s64 	%rd182, %rd2, %rd181;
	ld.global.f32 	%f45, [%rd182];
	mul.wide.s32 	%rd183, %r1022, 4;
	add.s64 	%rd184, %rd1, %rd183;
	st.global.f32 	[%rd184], %f45;
$L__BB0_138:
	setp.gt.u32 	%p93, %r84, 63;
	@%p93 bra 	$L__BB0_194;
	setp.gt.s32 	%p94, %r85, 9599;
	@%p94 bra 	$L__BB0_141;
	mul.wide.s32 	%rd185, %r960, 4;
	add.s64 	%rd186, %rd2, %rd185;
	ld.global.f32 	%f46, [%rd186];
	mul.wide.s32 	%rd187, %r1023, 4;
	add.s64 	%rd188, %rd1, %rd187;
	st.global.f32 	[%rd188], %f46;
$L__BB0_141:
	setp.gt.u32 	%p95, %r86, 63;
	@%p95 bra 	$L__BB0_194;
	setp.gt.s32 	%p96, %r87, 9599;
	@%p96 bra 	$L__BB0_144;
	mul.wide.s32 	%rd189, %r961, 4;
	add.s64 	%rd190, %rd2, %rd189;
	ld.global.f32 	%f47, [%rd190];
	mul.wide.s32 	%rd191, %r1024, 4;
	add.s64 	%rd192, %rd1, %rd191;
	st.global.f32 	[%rd192], %f47;
$L__BB0_144:
	setp.gt.u32 	%p97, %r88, 63;
	@%p97 bra 	$L__BB0_194;
	setp.gt.s32 	%p98, %r89, 9599;
	@%p98 bra 	$L__BB0_147;
	mul.wide.s32 	%rd193, %r962, 4;
	add.s64 	%rd194, %rd2, %rd193;
	ld.global.f32 	%f48, [%rd194];
	mul.wide.s32 	%rd195, %r1025, 4;
	add.s64 	%rd196, %rd1, %rd195;
	st.global.f32 	[%rd196], %f48;
$L__BB0_147:
	mov.u32 	%r699, %ntid.x;
	add.s32 	%r700, %r88, %r699;
	setp.gt.u32 	%p99, %r700, 63;
	@%p99 bra 	$L__BB0_194;
	mov.u32 	%r701, %ntid.x;
	add.s32 	%r702, %r89, %r701;
	setp.gt.s32 	%p100, %r702, 9599;
	@%p100 bra 	$L__BB0_150;
	mul.wide.s32 	%rd197, %r963, 4;
	add.s64 	%rd198, %rd2, %rd197;
	ld.global.f32 	%f49, [%rd198];
	mul.wide.s32 	%rd199, %r1026, 4;
	add.s64 	%rd200, %rd1, %rd199;
	st.global.f32 	[%rd200], %f49;
$L__BB0_150:
	mov.u32 	%r703, %ntid.x;
	add.s32 	%r704, %r88, %r703;
	add.s32 	%r705, %r704, %r703;
	setp.gt.u32 	%p101, %r705, 63;
	@%p101 bra 	$L__BB0_194;
	mov.u32 	%r706, %ntid.x;
	add.s32 	%r707, %r89, %r706;
	add.s32 	%r708, %r707, %r706;
	setp.gt.s32 	%p102, %r708, 9599;
	@%p102 bra 	$L__BB0_153;
	mul.wide.s32 	%rd201, %r964, 4;
	add.s64 	%rd202, %rd2, %rd201;
	ld.global.f32 	%f50, [%rd202];
	mul.wide.s32 	%rd203, %r1027, 4;
	add.s64 	%rd204, %rd1, %rd203;
	st.global.f32 	[%rd204], %f50;
$L__BB0_153:
	mov.u32 	%r709, %ntid.x;
	add.s32 	%r710, %r88, %r709;
	add.s32 	%r711, %r710, %r709;
	add.s32 	%r712, %r711, %r709;
	setp.gt.u32 	%p103, %r712, 63;
	@%p103 bra 	$L__BB0_194;
	mov.u32 	%r713, %ntid.x;
	add.s32 	%r714, %r89, %r713;
	add.s32 	%r715, %r714, %r713;
	add.s32 	%r716, %r715, %r713;
	setp.gt.s32 	%p104, %r716, 9599;
	@%p104 bra 	$L__BB0_156;
	mul.wide.s32 	%rd205, %r965, 4;
	add.s64 	%rd206, %rd2, %rd205;
	ld.global.f32 	%f51, [%rd206];
	mul.wide.s32 	%rd207, %r1028, 4;
	add.s64 	%rd208, %rd1, %rd207;
	st.global.f32 	[%rd208], %f51;
$L__BB0_156:
	mov.u32 	%r717, %ntid.x;
	add.s32 	%r718, %r88, %r717;
	add.s32 	%r719, %r718, %r717;
	add.s32 	%r720, %r719, %r717;
	add.s32 	%r721, %r720, %r717;
	setp.gt.u32 	%p105, %r721, 63;
	@%p105 bra 	$L__BB0_194;
	mov.u32 	%r722, %ntid.x;
	add.s32 	%r723, %r89, %r722;
	add.s32 	%r724, %r723, %r722;
	add.s32 	%r725, %r724, %r722;
	add.s32 	%r726, %r725, %r722;
	setp.gt.s32 	%p106, %r726, 9599;
	@%p106 bra 	$L__BB0_159;
	mul.wide.s32 	%rd209, %r966, 4;
	add.s64 	%rd210, %rd2, %rd209;
	ld.global.f32 	%f52, [%rd210];
	mul.wide.s32 	%rd211, %r1029, 4;
	add.s64 	%rd212, %rd1, %rd211;
	st.global.f32 	[%rd212], %f52;
$L__BB0_159:
	mov.u32 	%r727, %ntid.x;
	add.s32 	%r728, %r88, %r727;
	add.s32 	%r729, %r728, %r727;
	add.s32 	%r730, %r729, %r727;
	add.s32 	%r731, %r730, %r727;
	add.s32 	%r732, %r731, %r727;
	setp.gt.u32 	%p107, %r732, 63;
	@%p107 bra 	$L__BB0_194;
	mov.u32 	%r733, %ntid.x;
	add.s32 	%r734, %r89, %r733;
	add.s32 	%r735, %r734, %r733;
	add.s32 	%r736, %r735, %r733;
	add.s32 	%r737, %r736, %r733;
	add.s32 	%r738, %r737, %r733;
	setp.gt.s32 	%p108, %r738, 9599;
	@%p108 bra 	$L__BB0_162;
	mul.wide.s32 	%rd213, %r967, 4;
	add.s64 	%rd214, %rd2, %rd213;
	ld.global.f32 	%f53, [%rd214];
	mul.wide.s32 	%rd215, %r1030, 4;
	add.s64 	%rd216, %rd1, %rd215;
	st.global.f32 	[%rd216], %f53;
$L__BB0_162:
	mov.u32 	%r739, %ntid.x;
	add.s32 	%r740, %r88, %r739;
	add.s32 	%r741, %r740, %r739;
	add.s32 	%r742, %r741, %r739;
	add.s32 	%r743, %r742, %r739;
	add.s32 	%r744, %r743, %r739;
	add.s32 	%r745, %r744, %r739;
	setp.gt.u32 	%p109, %r745, 63;
	@%p109 bra 	$L__BB0_194;
	setp.gt.s32 	%p110, %r90, 9599;
	@%p110 bra 	$L__BB0_165;
	mul.wide.s32 	%rd217, %r968, 4;
	add.s64 	%rd218, %rd2, %rd217;
	ld.global.f32 	%f54, [%rd218];
	mul.wide.s32 	%rd219, %r1031, 4;
	add.s64 	%rd220, %rd1, %rd219;
	st.global.f32 	[%rd220], %f54;
$L__BB0_165:
	mov.u32 	%r746, %ntid.x;
	add.s32 	%r747, %r88, %r746;
	add.s32 	%r748, %r747, %r746;
	add.s32 	%r749, %r748, %r746;
	add.s32 	%r750, %r749, %r746;
	add.s32 	%r751, %r750, %r746;
	add.s32 	%r752, %r751, %r746;
	add.s32 	%r753, %r752, %r746;
	setp.gt.u32 	%p111, %r753, 63;
	@%p111 bra 	$L__BB0_194;
	mov.u32 	%r754, %ntid.x;
	add.s32 	%r755, %r90, %r754;
	setp.gt.s32 	%p112, %r755, 9599;
	@%p112 bra 	$L__BB0_168;
	mul.wide.s32 	%rd221, %r969, 4;
	add.s64 	%rd222, %rd2, %rd221;
	ld.global.f32 	%f55, [%rd222];
	mul.wide.s32 	%rd223, %r1032, 4;
	add.s64 	%rd224, %rd1, %rd223;
	st.global.f32 	[%rd224], %f55;
$L__BB0_168:
	mov.u32 	%r756, %ntid.x;
	add.s32 	%r757, %r88, %r756;
	add.s32 	%r758, %r757, %r756;
	add.s32 	%r759, %r758, %r756;
	add.s32 	%r760, %r759, %r756;
	add.s32 	%r761, %r760, %r756;
	add.s32 	%r762, %r761, %r756;
	add.s32 	%r763, %r762, %r756;
	add.s32 	%r764, %r763, %r756;
	setp.gt.u32 	%p113, %r764, 63;
	@%p113 bra 	$L__BB0_194;
	mov.u32 	%r765, %ntid.x;
	add.s32 	%r766, %r90, %r765;
	add.s32 	%r767, %r766, %r765;
	setp.gt.s32 	%p114, %r767, 9599;
	@%p114 bra 	$L__BB0_171;
	mul.wide.s32 	%rd225, %r970, 4;
	add.s64 	%rd226, %rd2, %rd225;
	ld.global.f32 	%f56, [%rd226];
	mul.wide.s32 	%rd227, %r1033, 4;
	add.s64 	%rd228, %rd1, %rd227;
	st.global.f32 	[%rd228], %f56;
$L__BB0_171:
	mov.u32 	%r768, %ntid.x;
	add.s32 	%r769, %r88, %r768;
	add.s32 	%r770, %r769, %r768;
	add.s32 	%r771, %r770, %r768;
	add.s32 	%r772, %r771, %r768;
	add.s32 	%r773, %r772, %r768;
	add.s32 	%r774, %r773, %r768;
	add.s32 	%r775, %r774, %r768;
	add.s32 	%r776, %r775, %r768;
	add.s32 	%r777, %r776, %r768;
	setp.gt.u32 	%p115, %r777, 63;
	@%p115 bra 	$L__BB0_194;
	mov.u32 	%r778, %ntid.x;
	add.s32 	%r779, %r90, %r778;
	add.s32 	%r780, %r779, %r778;
	add.s32 	%r781, %r780, %r778;
	setp.gt.s32 	%p116, %r781, 9599;
	@%p116 bra 	$L__BB0_174;
	mul.wide.s32 	%rd229, %r971, 4;
	add.s64 	%rd230, %rd2, %rd229;
	ld.global.f32 	%f57, [%rd230];
	mul.wide.s32 	%rd231, %r1034, 4;
	add.s64 	%rd232, %rd1, %rd231;
	st.global.f32 	[%rd232], %f57;
$L__BB0_174:
	mov.u32 	%r782, %ntid.x;
	add.s32 	%r783, %r88, %r782;
	add.s32 	%r784, %r783, %r782;
	add.s32 	%r785, %r784, %r782;
	add.s32 	%r786, %r785, %r782;
	add.s32 	%r787, %r786, %r782;
	add.s32 	%r788, %r787, %r782;
	add.s32 	%r789, %r788, %r782;
	add.s32 	%r790, %r789, %r782;
	add.s32 	%r791, %r790, %r782;
	add.s32 	%r792, %r791, %r782;
	setp.gt.u32 	%p117, %r792, 63;
	@%p117 bra 	$L__BB0_194;
	mov.u32 	%r793, %ntid.x;
	add.s32 	%r794, %r90, %r793;
	add.s32 	%r795, %r794, %r793;
	add.s32 	%r796, %r795, %r793;
	add.s32 	%r797, %r796, %r793;
	setp.gt.s32 	%p118, %r797, 9599;
	@%p118 bra 	$L__BB0_177;
	mul.wide.s32 	%rd233, %r972, 4;
	add.s64 	%rd234, %rd2, %rd233;
	ld.global.f32 	%f58, [%rd234];
	mul.wide.s32 	%rd235, %r1035, 4;
	add.s64 	%rd236, %rd1, %rd235;
	st.global.f32 	[%rd236], %f58;
$L__BB0_177:
	mov.u32 	%r798, %ntid.x;
	add.s32 	%r799, %r88, %r798;
	add.s32 	%r800, %r799, %r798;
	add.s32 	%r801, %r800, %r798;
	add.s32 	%r802, %r801, %r798;
	add.s32 	%r803, %r802, %r798;
	add.s32 	%r804, %r803, %r798;
	add.s32 	%r805, %r804, %r798;
	add.s32 	%r806, %r805, %r798;
	add.s32 	%r807, %r806, %r798;
	add.s32 	%r808, %r807, %r798;
	add.s32 	%r809, %r808, %r798;
	setp.gt.u32 	%p119, %r809, 63;
	@%p119 bra 	$L__BB0_194;
	mov.u32 	%r810, %ntid.x;
	add.s32 	%r811, %r90, %r810;
	add.s32 	%r812, %r811, %r810;
	add.s32 	%r813, %r812, %r810;
	add.s32 	%r814, %r813, %r810;
	add.s32 	%r815, %r814, %r810;
	setp.gt.s32 	%p120, %r815, 9599;
	@%p120 bra 	$L__BB0_180;
	mul.wide.s32 	%rd237, %r973, 4;
	add.s64 	%rd238, %rd2, %rd237;
	ld.global.f32 	%f59, [%rd238];
	mul.wide.s32 	%rd239, %r1036, 4;
	add.s64 	%rd240, %rd1, %rd239;
	st.global.f32 	[%rd240], %f59;
$L__BB0_180:
	mov.u32 	%r816, %ntid.x;
	add.s32 	%r817, %r88, %r816;
	add.s32 	%r818, %r817, %r816;
	add.s32 	%r819, %r818, %r816;
	add.s32 	%r820, %r819, %r816;
	add.s32 	%r821, %r820, %r816;
	add.s32 	%r822, %r821, %r816;
	add.s32 	%r823, %r822, %r816;
	add.s32 	%r824, %r823, %r816;
	add.s32 	%r825, %r824, %r816;
	add.s32 	%r826, %r825, %r816;
	add.s32 	%r827, %r826, %r816;
	add.s32 	%r828, %r827, %r816;
	setp.gt.u32 	%p121, %r828, 63;
	@%p121 bra 	$L__BB0_194;
	mov.u32 	%r829, %ntid.x;
	add.s32 	%r830, %r90, %r829;
	add.s32 	%r831, %r830, %r829;
	add.s32 	%r832, %r831, %r829;
	add.s32 	%r833, %r832, %r829;
	add.s32 	%r834, %r833, %r829;
	add.s32 	%r835, %r834, %r829;
	setp.gt.s32 	%p122, %r835, 9599;
	@%p122 bra 	$L__BB0_183;
	mul.wide.s32 	%rd241, %r974, 4;
	add.s64 	%rd242, %rd2, %rd241;
	ld.global.f32 	%f60, [%rd242];
	mul.wide.s32 	%rd243, %r1037, 4;
	add.s64 	%rd244, %rd1, %rd243;
	st.global.f32 	[%rd244], %f60;
$L__BB0_183:
	mov.u32 	%r836, %ntid.x;
	add.s32 	%r837, %r88, %r836;
	add.s32 	%r838, %r837, %r836;
	add.s32 	%r839, %r838, %r836;
	add.s32 	%r840, %r839, %r836;
	add.s32 	%r841, %r840, %r836;
	add.s32 	%r842, %r841, %r836;
	add.s32 	%r843, %r842, %r836;
	add.s32 	%r844, %r843, %r836;
	add.s32 	%r845, %r844, %r836;
	add.s32 	%r846, %r845, %r836;
	add.s32 	%r847, %r846, %r836;
	add.s32 	%r848, %r847, %r836;
	add.s32 	%r849, %r848, %r836;
	setp.gt.u32 	%p123, %r849, 63;
	@%p123 bra 	$L__BB0_194;
	mov.u32 	%r850, %ntid.x;
	add.s32 	%r851, %r90, %r850;
	add.s32 	%r852, %r851, %r850;
	add.s32 	%r853, %r852, %r850;
	add.s32 	%r854, %r853, %r850;
	add.s32 	%r855, %r854, %r850;
	add.s32 	%r856, %r855, %r850;
	add.s32 	%r857, %r856, %r850;
	setp.gt.s32 	%p124, %r857, 9599;
	@%p124 bra 	$L__BB0_186;
	mul.wide.s32 	%rd245, %r975, 4;
	add.s64 	%rd246, %rd2, %rd245;
	ld.global.f32 	%f61, [%rd246];
	mul.wide.s32 	%rd247, %r1038, 4;
	add.s64 	%rd248, %rd1, %rd247;
	st.global.f32 	[%rd248], %f61;
$L__BB0_186:
	mov.u32 	%r858, %ntid.x;
	add.s32 	%r859, %r88, %r858;
	add.s32 	%r860, %r859, %r858;
	add.s32 	%r861, %r860, %r858;
	add.s32 	%r862, %r861, %r858;
	add.s32 	%r863, %r862, %r858;
	add.s32 	%r864, %r863, %r858;
	add.s32 	%r865, %r864, %r858;
	add.s32 	%r866, %r865, %r858;
	add.s32 	%r867, %r866, %r858;
	add.s32 	%r868, %r867, %r858;
	add.s32 	%r869, %r868, %r858;
	add.s32 	%r870, %r869, %r858;
	add.s32 	%r871, %r870, %r858;
	add.s32 	%r872, %r871, %r858;
	setp.gt.u32 	%p125, %r872, 63;
	@%p125 bra 	$L__BB0_194;
	setp.gt.s32 	%p126, %r91, 9599;
	@%p126 bra 	$L__BB0_189;
	mul.wide.s32 	%rd249, %r976, 4;
	add.s64 	%rd250, %rd2, %rd249;
	ld.global.f32 	%f62, [%rd250];
	mul.wide.s32 	%rd251, %r1039, 4;
	add.s64 	%rd252, %rd1, %rd251;
	st.global.f32 	[%rd252], %f62;
$L__BB0_189:
	mov.u32 	%r873, %ntid.x;
	add.s32 	%r874, %r88, %r873;
	add.s32 	%r875, %r874, %r873;
	add.s32 	%r876, %r875, %r873;
	add.s32 	%r877, %r876, %r873;
	add.s32 	%r878, %r877, %r873;
	add.s32 	%r879, %r878, %r873;
	add.s32 	%r880, %r879, %r873;
	add.s32 	%r881, %r880, %r873;
	add.s32 	%r882, %r881, %r873;
	add.s32 	%r883, %r882, %r873;
	add.s32 	%r884, %r883, %r873;
	add.s32 	%r885, %r884, %r873;
	add.s32 	%r886, %r885, %r873;
	add.s32 	%r887, %r886, %r873;
	add.s32 	%r888, %r887, %r873;
	setp.gt.u32 	%p127, %r888, 63;
	@%p127 bra 	$L__BB0_194;
	mov.u32 	%r889, %ntid.x;
	add.s32 	%r890, %r91, %r889;
	setp.gt.s32 	%p128, %r890, 9599;
	@%p128 bra 	$L__BB0_192;
	mul.wide.s32 	%rd253, %r977, 4;
	add.s64 	%rd254, %rd2, %rd253;
	ld.global.f32 	%f63, [%rd254];
	mul.wide.s32 	%rd255, %r1040, 4;
	add.s64 	%rd256, %rd1, %rd255;
	st.global.f32 	[%rd256], %f63;
$L__BB0_192:
	mov.u32 	%r891, %ntid.x;
	add.s32 	%r892, %r91, %r891;
	add.s32 	%r893, %r892, %r891;
	setp.gt.s32 	%p129, %r893, 9599;
	add.s32 	%r895, %r88, %r891;
	add.s32 	%r896, %r895, %r891;
	add.s32 	%r897, %r896, %r891;
	add.s32 	%r898, %r897, %r891;
	add.s32 	%r899, %r898, %r891;
	add.s32 	%r900, %r899, %r891;
	add.s32 	%r901, %r900, %r891;
	add.s32 	%r902, %r901, %r891;
	add.s32 	%r903, %r902, %r891;
	add.s32 	%r904, %r903, %r891;
	add.s32 	%r905, %r904, %r891;
	add.s32 	%r906, %r905, %r891;
	add.s32 	%r907, %r906, %r891;
	add.s32 	%r908, %r907, %r891;
	add.s32 	%r909, %r908, %r891;
	add.s32 	%r910, %r909, %r891;
	setp.gt.u32 	%p130, %r910, 63;
	or.pred  	%p131, %p130, %p129;
	@%p131 bra 	$L__BB0_194;
	mul.wide.s32 	%rd257, %r978, 4;
	add.s64 	%rd258, %rd2, %rd257;
	ld.global.f32 	%f64, [%rd258];
	mul.wide.s32 	%rd259, %r1041, 4;
	add.s64 	%rd260, %rd1, %rd259;
	st.global.f32 	[%rd260], %f64;
$L__BB0_194:
	mov.u32 	%r911, %ntid.y;
	add.s32 	%r1042, %r1042, %r911;
	add.s32 	%r1041, %r1041, %r911;
	add.s32 	%r1040, %r1040, %r911;
	add.s32 	%r1039, %r1039, %r911;
	add.s32 	%r1038, %r1038, %r911;
	add.s32 	%r1037, %r1037, %r911;
	add.s32 	%r1036, %r1036, %r911;
	add.s32 	%r1035, %r1035, %r911;
	add.s32 	%r1034, %r1034, %r911;
	add.s32 	%r1033, %r1033, %r911;
	add.s32 	%r1032, %r1032, %r911;
	add.s32 	%r1031, %r1031, %r911;
	add.s32 	%r1030, %r1030, %r911;
	add.s32 	%r1029, %r1029, %r911;
	add.s32 	%r1028, %r1028, %r911;
	add.s32 	%r1027, %r1027, %r911;
	add.s32 	%r1026, %r1026, %r911;
	add.s32 	%r1025, %r1025, %r911;
	add.s32 	%r1024, %r1024, %r911;
	add.s32 	%r1023, %r1023, %r911;
	add.s32 	%r1022, %r1022, %r911;
	add.s32 	%r1021, %r1021, %r911;
	add.s32 	%r1020, %r1020, %r911;
	add.s32 	%r1019, %r1019, %r911;
	add.s32 	%r1018, %r1018, %r911;
	add.s32 	%r1017, %r1017, %r911;
	add.s32 	%r1016, %r1016, %r911;
	add.s32 	%r1015, %r1015, %r911;
	add.s32 	%r1014, %r1014, %r911;
	add.s32 	%r1013, %r1013, %r911;
	add.s32 	%r1012, %r1012, %r911;
	add.s32 	%r1011, %r1011, %r911;
	add.s32 	%r1010, %r1010, %r911;
	add.s32 	%r1009, %r1009, %r911;
	add.s32 	%r1008, %r1008, %r911;
	add.s32 	%r1007, %r1007, %r911;
	add.s32 	%r1006, %r1006, %r911;
	add.s32 	%r1005, %r1005, %r911;
	add.s32 	%r1004, %r1004, %r911;
	add.s32 	%r1003, %r1003, %r911;
	add.s32 	%r1002, %r1002, %r911;
	add.s32 	%r1001, %r1001, %r911;
	add.s32 	%r1000, %r1000, %r911;
	add.s32 	%r999, %r999, %r911;
	add.s32 	%r998, %r998, %r911;
	add.s32 	%r997, %r997, %r911;
	add.s32 	%r996, %r996, %r911;
	add.s32 	%r995, %r995, %r911;
	add.s32 	%r994, %r994, %r911;
	add.s32 	%r993, %r993, %r911;
	add.s32 	%r992, %r992, %r911;
	add.s32 	%r991, %r991, %r911;
	add.s32 	%r990, %r990, %r911;
	add.s32 	%r989, %r989, %r911;
	add.s32 	%r988, %r988, %r911;
	add.s32 	%r987, %r987, %r911;
	add.s32 	%r986, %r986, %r911;
	add.s32 	%r985, %r985, %r911;
	add.s32 	%r984, %r984, %r911;
	add.s32 	%r983, %r983, %r911;
	add.s32 	%r982, %r982, %r911;
	add.s32 	%r981, %r981, %r911;
	add.s32 	%r980, %r980, %r911;
	add.s32 	%r979, %r979, %r911;
	mul.lo.s32 	%r912, %r911, 9600;
	add.s32 	%r978, %r978, %r912;
	add.s32 	%r977, %r977, %r912;
	add.s32 	%r976, %r976, %r912;
	add.s32 	%r975, %r975, %r912;
	add.s32 	%r974, %r974, %r912;
	add.s32 	%r973, %r973, %r912;
	add.s32 	%r972, %r972, %r912;
	add.s32 	%r971, %r971, %r912;
	add.s32 	%r970, %r970, %r912;
	add.s32 	%r969, %r969, %r912;
	add.s32 	%r968, %r968, %r912;
	add.s32 	%r967, %r967, %r912;
	add.s32 	%r966, %r966, %r912;
	add.s32 	%r965, %r965, %r912;
	add.s32 	%r964, %r964, %r912;
	add.s32 	%r963, %r963, %r912;
	add.s32 	%r962, %r962, %r912;
	add.s32 	%r961, %r961, %r912;
	add.s32 	%r960, %r960, %r912;
	add.s32 	%r959, %r959, %r912;
	add.s32 	%r958, %r958, %r912;
	add.s32 	%r957, %r957, %r912;
	add.s32 	%r956, %r956, %r912;
	add.s32 	%r955, %r955, %r912;
	add.s32 	%r954, %r954, %r912;
	add.s32 	%r953, %r953, %r912;
	add.s32 	%r952, %r952, %r912;
	add.s32 	%r951, %r951, %r912;
	add.s32 	%r950, %r950, %r912;
	add.s32 	%r949, %r949, %r912;
	add.s32 	%r948, %r948, %r912;
	add.s32 	%r947, %r947, %r912;
	add.s32 	%r946, %r946, %r912;
	add.s32 	%r945, %r945, %r912;
	add.s32 	%r944, %r944, %r912;
	add.s32 	%r943, %r943, %r912;
	add.s32 	%r942, %r942, %r912;
	add.s32 	%r941, %r941, %r912;
	add.s32 	%r940, %r940, %r912;
	add.s32 	%r939, %r939, %r912;
	add.s32 	%r938, %r938, %r912;
	add.s32 	%r937, %r937, %r912;
	add.s32 	%r936, %r936, %r912;
	add.s32 	%r935, %r935, %r912;
	add.s32 	%r934, %r934, %r912;
	add.s32 	%r933, %r933, %r912;
	add.s32 	%r932, %r932, %r912;
	add.s32 	%r931, %r931, %r912;
	add.s32 	%r930, %r930, %r912;
	add.s32 	%r929, %r929, %r912;
	add.s32 	%r928, %r928, %r912;
	add.s32 	%r927, %r927, %r912;
	add.s32 	%r926, %r926, %r912;
	add.s32 	%r925, %r925, %r912;
	add.s32 	%r924, %r924, %r912;
	add.s32 	%r923, %r923, %r912;
	add.s32 	%r922, %r922, %r912;
	add.s32 	%r921, %r921, %r912;
	add.s32 	%r920, %r920, %r912;
	add.s32 	%r919, %r919, %r912;
	add.s32 	%r918, %r918, %r912;
	add.s32 	%r917, %r917, %r912;
	add.s32 	%r916, %r916, %r912;
	add.s32 	%r915, %r915, %r912;
	add.s32 	%r914, %r914, %r911;
	add.s32 	%r913, %r913, %r911;
	setp.lt.u32 	%p132, %r1042, 128;
	@%p132 bra 	$L__BB0_2;
$L__BB0_195:
	ret;

}


// ===== COMPILED SASS (sm_100) =====

	.target	sm_100

	.elftype	@"ET_EXEC"


//--------------------- .note.nv.tkinfo           --------------------------
	.section	.note.nv.tkinfo,"",@"SHT_NOTE"
	.sectionflags	@"SHF_NOTE_NV_TKINFO"
	.tkinfo
        /*0018*/ 	.word	0x00000002
        /*0030*/ 	.string	""
        /*0030*/ 	.string	"ptxas"
        /*0030*/ 	.string	"Cuda compilation tools, release 13.0, V13.0.88"
        /*0030*/ 	.string	"Build cuda_13.0.r13.0/compiler.36424714_0"
        /*0030*/ 	.string	"-arch sm_100 -m 64 "



//--------------------- .note.nv.cuinfo           --------------------------
	.section	.note.nv.cuinfo,"",@"SHT_NOTE"
	.sectionflags	@"SHF_NOTE_NV_CUINFO"
        /*0018*/ 	.short	0x0002
        /*001a*/ 	.short	0x0064
        /*001c*/ 	.short	0x0082
	.zero		2


//--------------------- .nv.info                  --------------------------
	.section	.nv.info,"",@"SHT_CUDA_INFO"
	.align	4


	//----- nvinfo : EIATTR_REGCOUNT
	.align		4
        /*0000*/ 	.byte	0x04, 0x2f
        /*0002*/ 	.short	(.L_1 - .L_0)
	.align		4
.L_0:
        /*0004*/ 	.word	index@(_Z12transpose_v1ILi128ELi64EEvPfS0_)
        /*0008*/ 	.word	0x000000e6


	//----- nvinfo : EIATTR_FRAME_SIZE
	.align		4
.L_1:
        /*000c*/ 	.byte	0x04, 0x11
        /*000e*/ 	.short	(.L_3 - .L_2)
	.align		4
.L_2:
        /*0010*/ 	.word	index@(_Z12transpose_v1ILi128ELi64EEvPfS0_)
        /*0014*/ 	.word	0x00000000


	//----- nvinfo : EIATTR_MIN_STACK_SIZE
	.align		4
.L_3:
        /*0018*/ 	.byte	0x04, 0x12
        /*001a*/ 	.short	(.L_5 - .L_4)
	.align		4
.L_4:
        /*001c*/ 	.word	index@(_Z12transpose_v1ILi128ELi64EEvPfS0_)
        /*0020*/ 	.word	0x00000000
.L_5:


//--------------------- .nv.compat                --------------------------
	.section	.nv.compat,"",@"SHT_CUDA_COMPAT_INFO"
	.align	4
        /*0000*/ 	.byte	0x02, 0x09, 0x00, 0x00, 0x02, 0x02, 0x01, 0x00, 0x02, 0x05, 0x05, 0x00, 0x03, 0x07, 0x01, 0x01
        /*0010*/ 	.byte	0x02, 0x03, 0x00, 0x00, 0x02, 0x06, 0x01, 0x00, 0x04, 0x0b, 0x08, 0x00, 0x09, 0x00, 0x00, 0x00
        /*0020*/ 	.byte	0x00, 0x00, 0x00, 0x00


//--------------------- .nv.info._Z12transpose_v1ILi128ELi64EEvPfS0_ --------------------------
	.section	.nv.info._Z12transpose_v1ILi128ELi64EEvPfS0_,"",@"SHT_CUDA_INFO"
	.sectionflags	@""
	.align	4


	//----- nvinfo : EIATTR_CUDA_API_VERSION
	.align		4
        /*0000*/ 	.byte	0x04, 0x37
        /*0002*/ 	.short	(.L_7 - .L_6)
.L_6:
        /*0004*/ 	.word	0x00000082


	//----- nvinfo : EIATTR_KPARAM_INFO
	.align		4
.L_7:
        /*0008*/ 	.byte	0x04, 0x17
        /*000a*/ 	.short	(.L_9 - .L_8)
.L_8:
        /*000c*/ 	.word	0x00000000
        /*0010*/ 	.short	0x0001
        /*0012*/ 	.short	0x0008
        /*0014*/ 	.byte	0x00, 0xf5, 0x21, 0x00


	//----- nvinfo : EIATTR_KPARAM_INFO
	.align		4
.L_9:
        /*0018*/ 	.byte	0x04, 0x17
        /*001a*/ 	.short	(.L_11 - .L_10)
.L_10:
        /*001c*/ 	.word	0x00000000
        /*0020*/ 	.short	0x0000
        /*0022*/ 	.short	0x0000
        /*0024*/ 	.byte	0x00, 0xf5, 0x21, 0x00


	//----- nvinfo : EIATTR_SPARSE_MMA_MASK
	.align		4
.L_11:
        /*0028*/ 	.byte	0x03, 0x50
        /*002a*/ 	.short	0x0000


	//----- nvinfo : EIATTR_MAXREG_COUNT
	.align		4
        /*002c*/ 	.byte	0x03, 0x1b
        /*002e*/ 	.short	0x00ff


	//----- nvinfo : EIATTR_MERCURY_ISA_VERSION
	.align		4
        /*0030*/ 	.byte	0x03, 0x5f
        /*0032*/ 	.short	0x0101


	//----- nvinfo : EIATTR_VRC_CTA_INIT_COUNT
	.align		4
        /*0034*/ 	.byte	0x02, 0x4a
	.zero		1
	.zero		1


	//----- nvinfo : EIATTR_EXIT_INSTR_OFFSETS
	.align		4
        /*0038*/ 	.byte	0x04, 0x1c
        /*003a*/ 	.short	(.L_13 - .L_12)


	//   ....[0]....
.L_12:
        /*003c*/ 	.word	0x00000030


	//   ....[1]....
        /*0040*/ 	.word	0x00001280


	//   ....[2]....
        /*0044*/ 	.word	0x00005100


	//----- nvinfo : EIATTR_CRS_STACK_SIZE
	.align		4
.L_13:
        /*0048*/ 	.byte	0x04, 0x1e
        /*004a*/ 	.short	(.L_15 - .L_14)
.L_14:
        /*004c*/ 	.word	0x00000000


	//----- nvinfo : EIATTR_CBANK_PARAM_SIZE
	.align		4
.L_15:
        /*0050*/ 	.byte	0x03, 0x19
        /*0052*/ 	.short	0x0010


	//----- nvinfo : EIATTR_PARAM_CBANK
	.align		4
        /*0054*/ 	.byte	0x04, 0x0a
        /*0056*/ 	.short	(.L_17 - .L_16)
	.align		4
.L_16:
        /*0058*/ 	.word	index@(.nv.constant0._Z12transpose_v1ILi128ELi64EEvPfS0_)
        /*005c*/ 	.short	0x0380
        /*005e*/ 	.short	0x0010


	//----- nvinfo : EIATTR_SW_WAR
	.align		4
.L_17:
        /*0060*/ 	.byte	0x04, 0x36
        /*0062*/ 	.short	(.L_19 - .L_18)
.L_18:
        /*0064*/ 	.word	0x00000008
.L_19:


//--------------------- .nv.callgraph             --------------------------
	.section	.nv.callgraph,"",@"SHT_CUDA_CALLGRAPH"
	.align	4
	.sectionentsize	8
	.align		4
        /*0000*/ 	.word	0x00000000
	.align		4
        /*0004*/ 	.word	0xffffffff
	.align		4
        /*0008*/ 	.word	0x00000000
	.align		4
        /*000c*/ 	.word	0xfffffffe
	.align		4
        /*0010*/ 	.word	0x00000000
	.align		4
        /*0014*/ 	.word	0xfffffffd
	.align		4
        /*0018*/ 	.word	0x00000000
	.align		4
        /*001c*/ 	.word	0xfffffffc


//--------------------- .text._Z12transpose_v1ILi128ELi64EEvPfS0_ --------------------------
	.section	.text._Z12transpose_v1ILi128ELi64EEvPfS0_,"ax",@progbits
	.align	128
        .global         _Z12transpose_v1ILi128ELi64EEvPfS0_
        .type           _Z12transpose_v1ILi128ELi64EEvPfS0_,@function
        .size           _Z12transpose_v1ILi128ELi64EEvPfS0_,(.L_x_102 - _Z12transpose_v1ILi128ELi64EEvPfS0_)
        .other          _Z12transpose_v1ILi128ELi64EEvPfS0_,@"STO_CUDA_ENTRY STV_DEFAULT"
_Z12transpose_v1ILi128ELi64EEvPfS0_:
.text._Z12transpose_v1ILi128ELi64EEvPfS0_:
[----:B------:R-:W-:Y:S01]  /*0000*/  LDC R1, c[0x0][0x37c] ;  /* 0x0000df00ff017b82 */ /* 0x000fe20000000800 */
[----:B------:R-:W0:Y:S02]  /*0010*/  S2R R6, SR_TID.Y ;  /* 0x0000000000067919 */ /* 0x000e240000002200 */
[----:B0-----:R-:W-:-:S13]  /*0020*/  ISETP.GT.U32.AND P0, PT, R6, 0x7f, PT ;  /* 0x0000007f0600780c */ /* 0x001fda0003f04070 */
[----:B------:R-:W-:Y:S05]  /*0030*/  @P0 EXIT ;  /* 0x000000000000094d */ /* 0x000fea0003800000 */
[----:B------:R-:W0:Y:S01]  /*0040*/  S2R R5, SR_CTAID.Y ;  /* 0x0000000000057919 */ /* 0x000e220000002600 */
[----:B------:R-:W1:Y:S01]  /*0050*/  LDC R223, c[0x0][0x360] ;  /* 0x0000d800ffdf7b82 */ /* 0x000e620000000800 */
[----:B------:R-:W2:Y:S01]  /*0060*/  LDCU.64 UR6, c[0x0][0x358] ;  /* 0x00006b00ff0677ac */ /* 0x000ea20008000a00 */
[----:B------:R-:W3:Y:S01]  /*0070*/  S2R R7, SR_CTAID.X ;  /* 0x0000000000077919 */ /* 0x000ee20000002500 */
[----:B------:R-:W1:Y:S01]  /*0080*/  S2R R10, SR_TID.X ;  /* 0x00000000000a7919 */ /* 0x000e620000002100 */
[----:B0-----:R-:W-:Y:S02]  /*0090*/  IMAD R3, R5, 0x12c000, RZ ;  /* 0x0012c00005037824 */ /* 0x001fe400078e02ff */
[----:B---3--:R-:W-:Y:S01]  /*00a0*/  IMAD.U32 R2, R7, 0x10000, RZ ;  /* 0x0001000007027824 */ /* 0x008fe200078e00ff */
[C---:B-1----:R-:W-:Y:S02]  /*00b0*/  IADD3 R8, PT, PT, R10.reuse, R223, RZ ;  /* 0x000000df0a087210 */ /* 0x042fe40007ffe0ff */
[----:B------:R-:W-:-:S02]  /*00c0*/  LOP3.LUT R0, R10, R3, RZ, 0xfc, !PT ;  /* 0x000000030a007212 */ /* 0x000fc400078efcff */
[----:B------:R-:W-:Y:S02]  /*00d0*/  IADD3 R3, PT, PT, R8, R3, RZ ;  /* 0x0000000308037210 */ /* 0x000fe40007ffe0ff */
[C---:B------:R-:W-:Y:S01]  /*00e0*/  LOP3.LUT R4, R6.reuse, R2, RZ, 0xfc, !PT ;  /* 0x0000000206047212 */ /* 0x040fe200078efcff */
[C---:B------:R-:W-:Y:S01]  /*00f0*/  IMAD R2, R6.reuse, 0x2580, R0 ;  /* 0x0000258006027824 */ /* 0x040fe200078e0200 */
[----:B------:R-:W-:Y:S01]  /*0100*/  LEA R0, R7, R10, 0x6 ;  /* 0x0000000a07007211 */ /* 0x000fe200078e30ff */
[----:B------:R-:W-:Y:S02]  /*0110*/  IMAD R3, R6, 0x2580, R3 ;  /* 0x0000258006037824 */ /* 0x000fe400078e0203 */
[----:B------:R-:W-:Y:S01]  /*0120*/  IMAD R4, R10, 0x400, R4 ;  /* 0x000004000a047824 */ /* 0x000fe200078e0204 */
[----:B------:R-:W-:Y:S01]  /*0130*/  LEA R104, R223, R0, 0x4 ;  /* 0x00000000df687211 */ /* 0x000fe200078e20ff */
[C---:B------:R-:W-:Y:S01]  /*0140*/  IMAD R2, R7.reuse, 0x40, R2 ;  /* 0x0000004007027824 */ /* 0x040fe200078e0202 */
[----:B------:R-:W-:Y:S01]  /*0150*/  LEA R3, R7, R3, 0x6 ;  /* 0x0000000307037211 */ /* 0x000fe200078e30ff */
[C---:B------:R-:W-:Y:S01]  /*0160*/  IMAD R4, R5.reuse, 0x80, R4 ;  /* 0x0000008005047824 */ /* 0x040fe200078e0204 */
[----:B------:R-:W-:Y:S01]  /*0170*/  LEA R5, R5, R6, 0x7 ;  /* 0x0000000605057211 */ /* 0x000fe200078e38ff */
[----:B------:R-:W-:Y:S01]  /*0180*/  IMAD.IADD R7, R8, 0x1, R223 ;  /* 0x0000000108077824 */ /* 0x000fe200078e02df */
[-C--:B------:R-:W-:Y:S01]  /*0190*/  IADD3 R8, PT, PT, R0, R223.reuse, RZ ;  /* 0x000000df00087210 */ /* 0x080fe20007ffe0ff */
[C-C-:B------:R-:W-:Y:S01]  /*01a0*/  IMAD R22, R223.reuse, 0x39, R0.reuse ;  /* 0x00000039df167824 */ /* 0x140fe200078e0200 */
[CC--:B------:R-:W-:Y:S01]  /*01b0*/  LEA R149, R223.reuse, R2.reuse, 0x5 ;  /* 0x00000002df957211 */ /* 0x0c0fe200078e28ff */
[--C-:B------:R-:W-:Y:S01]  /*01c0*/  IMAD R26, R223, 0x37, R0.reuse ;  /* 0x00000037df1a7824 */ /* 0x100fe200078e0200 */
[-C--:B------:R-:W-:Y:S01]  /*01d0*/  IADD3 R61, PT, PT, R7, R223.reuse, RZ ;  /* 0x000000df073d7210 */ /* 0x080fe20007ffe0ff */
[--C-:B------:R-:W-:Y:S01]  /*01e0*/  IMAD R15, R22, 0x400, R5.reuse ;  /* 0x00000400160f7824 */ /* 0x100fe200078e0205 */
[-C--:B------:R-:W-:Y:S01]  /*01f0*/  IADD3 R22, PT, PT, R8, R223.reuse, RZ ;  /* 0x000000df08167210 */ /* 0x080fe20007ffe0ff */
[----:B------:R-:W-:Y:S01]  /*0200*/  IMAD R17, R26, 0x400, R5 ;  /* 0x000004001a117824 */ /* 0x000fe200078e0205 */
[CC--:B------:R-:W-:Y:S01]  /*0210*/  LEA R181, R223.reuse, R2.reuse, 0x4 ;  /* 0x00000002dfb57211 */ /* 0x0c0fe200078e20ff */
[C-C-:B------:R-:W-:Y:S01]  /*0220*/  IMAD R34, R223.reuse, 0x33, R0.reuse ;  /* 0x00000033df227824 */ /* 0x140fe200078e0200 */
[-C--:B------:R-:W-:Y:S01]  /*0230*/  IADD3 R26, PT, PT, R22, R223.reuse, RZ ;  /* 0x000000df161a7210 */ /* 0x080fe20007ffe0ff */
[C-C-:B------:R-:W-:Y:S01]  /*0240*/  IMAD R10, R223.reuse, 0x3f, R0.reuse ;  /* 0x0000003fdf0a7824 */ /* 0x140fe200078e0200 */
[C---:B------:R-:W-:Y:S01]  /*0250*/  LEA R197, R223.reuse, R2, 0x3 ;  /* 0x00000002dfc57211 */ /* 0x040fe200078e18ff */
[C-C-:B------:R-:W-:Y:S01]  /*0260*/  IMAD R12, R223.reuse, 0x3e, R0.reuse ;  /* 0x0000003edf0c7824 */ /* 0x140fe200078e0200 */
[----:B------:R-:W-:Y:S01]  /*0270*/  IADD3 R208, PT, PT, R26, R223, RZ ;  /* 0x000000df1ad07210 */ /* 0x000fe20007ffe0ff */
[C-C-:B------:R-:W-:Y:S01]  /*0280*/  IMAD R16, R223.reuse, 0x3c, R0.reuse ;  /* 0x0000003cdf107824 */ /* 0x140fe200078e0200 */
[-C--:B------:R-:W-:Y:S01]  /*0290*/  LEA R79, R8, R5.reuse, 0xa ;  /* 0x00000005084f7211 */ /* 0x080fe200078e50ff */
[C-C-:B------:R-:W-:Y:S01]  /*02a0*/  IMAD R24, R223.reuse, 0x38, R0.reuse ;  /* 0x00000038df187824 */ /* 0x140fe200078e0200 */
[----:B------:R-:W-:Y:S01]  /*02b0*/  LEA R207, R26, R5, 0xa ;  /* 0x000000051acf7211 */ /* 0x000fe200078e50ff */
[----:B------:R-:W-:-:S02]  /*02c0*/  IMAD R38, R223, 0x31, R0 ;  /* 0x00000031df267824 */ /* 0x000fc400078e0200 */
[--C-:B------:R-:W-:Y:S01]  /*02d0*/  IMAD R21, R34, 0x400, R5.reuse ;  /* 0x0000040022157824 */ /* 0x100fe200078e0205 */
[----:B------:R-:W-:Y:S01]  /*02e0*/  IADD3 R34, PT, PT, R208, R223, RZ ;  /* 0x000000dfd0227210 */ /* 0x000fe20007ffe0ff */
[--C-:B------:R-:W-:Y:S01]  /*02f0*/  IMAD R9, R10, 0x400, R5.reuse ;  /* 0x000004000a097824 */ /* 0x100fe200078e0205 */
[-C--:B------:R-:W-:Y:S01]  /*0300*/  LEA R10, R12, R5.reuse, 0xa ;  /* 0x000000050c0a7211 */ /* 0x080fe200078e50ff */
[C-C-:B------:R-:W-:Y:S01]  /*0310*/  IMAD R42, R223.reuse, 0x2f, R0.reuse ;  /* 0x0000002fdf2a7824 */ /* 0x140fe200078e0200 */
[-C--:B------:R-:W-:Y:S01]  /*0320*/  LEA R12, R16, R5.reuse, 0xa ;  /* 0x00000005100c7211 */ /* 0x080fe200078e50ff */
[----:B------:R-:W-:Y:S01]  /*0330*/  IMAD R46, R223, 0x2d, R0 ;  /* 0x0000002ddf2e7824 */ /* 0x000fe200078e0200 */
[-C--:B------:R-:W-:Y:S01]  /*0340*/  LEA R16, R24, R5.reuse, 0xa ;  /* 0x0000000518107211 */ /* 0x080fe200078e50ff */
[----:B------:R-:W-:Y:S01]  /*0350*/  IMAD R27, R42, 0x400, R5 ;  /* 0x000004002a1b7824 */ /* 0x000fe200078e0205 */
[-C--:B------:R-:W-:Y:S01]  /*0360*/  LEA R24, R38, R5.reuse, 0xa ;  /* 0x0000000526187211 */ /* 0x080fe200078e50ff */
[C---:B------:R-:W-:Y:S01]  /*0370*/  IMAD.IADD R38, R34.reuse, 0x1, R223 ;  /* 0x0000000122267824 */ /* 0x040fe200078e02df */
[----:B------:R-:W-:Y:S01]  /*0380*/  LEA R211, R34, R5, 0xa ;  /* 0x0000000522d37211 */ /* 0x000fe200078e50ff */
[----:B------:R-:W-:-:S02]  /*0390*/  IMAD R29, R46, 0x400, R5 ;  /* 0x000004002e1d7824 */ /* 0x000fc400078e0205 */
[C-C-:B------:R-:W-:Y:S01]  /*03a0*/  IMAD R50, R223.reuse, 0x2b, R0.reuse ;  /* 0x0000002bdf327824 */ /* 0x140fe200078e0200 */
[-C--:B------:R-:W-:Y:S01]  /*03b0*/  IADD3 R42, PT, PT, R38, R223.reuse, RZ ;  /* 0x000000df262a7210 */ /* 0x080fe20007ffe0ff */
[C-C-:B------:R-:W-:Y:S02]  /*03c0*/  IMAD R54, R223.reuse, 0x29, R0.reuse ;  /* 0x00000029df367824 */ /* 0x140fe400078e0200 */
[----:B------:R-:W-:Y:S01]  /*03d0*/  IMAD R31, R50, 0x400, R5 ;  /* 0x00000400321f7824 */ /* 0x000fe200078e0205 */
[C---:B------:R-:W-:Y:S01]  /*03e0*/  IADD3 R46, PT, PT, R42.reuse, R223, RZ ;  /* 0x000000df2a2e7210 */ /* 0x040fe20007ffe0ff */
[C-C-:B------:R-:W-:Y:S01]  /*03f0*/  IMAD R36, R223.reuse, 0x32, R0.reuse ;  /* 0x00000032df247824 */ /* 0x140fe200078e0200 */
[----:B------:R-:W-:Y:S01]  /*0400*/  LEA R214, R42, R5, 0xa ;  /* 0x000000052ad67211 */ /* 0x000fe200078e50ff */
[----:B------:R-:W-:Y:S02]  /*0410*/  IMAD R58, R223, 0x27, R0 ;  /* 0x00000027df3a7824 */ /* 0x000fe400078e0200 */
[----:B------:R-:W-:-:S02]  /*0420*/  IMAD.IADD R50, R46, 0x1, R223 ;  /* 0x000000012e327824 */ /* 0x000fc400078e02df */
[--C-:B------:R-:W-:Y:S02]  /*0430*/  IMAD R33, R54, 0x400, R5.reuse ;  /* 0x0000040036217824 */ /* 0x100fe400078e0205 */
[----:B------:R-:W-:Y:S01]  /*0440*/  IMAD R23, R36, 0x400, R5 ;  /* 0x0000040024177824 */ /* 0x000fe200078e0205 */
[----:B------:R-:W-:Y:S01]  /*0450*/  IADD3 R54, PT, PT, R50, R223, RZ ;  /* 0x000000df32367210 */ /* 0x000fe20007ffe0ff */
[C-C-:B------:R-:W-:Y:S01]  /*0460*/  IMAD R62, R223.reuse, 0x25, R0.reuse ;  /* 0x00000025df3e7824 */ /* 0x140fe200078e0200 */
[----:B------:R-:W-:Y:S01]  /*0470*/  LEA R36, R58, R5, 0xa ;  /* 0x000000053a247211 */ /* 0x000fe200078e50ff */
[C-C-:B------:R-:W-:Y:S01]  /*0480*/  IMAD R66, R223.reuse, 0x23, R0.reuse ;  /* 0x00000023df427824 */ /* 0x140fe200078e0200 */
[----:B------:R-:W-:Y:S01]  /*0490*/  IADD3 R58, PT, PT, R54, R223, RZ ;  /* 0x000000df363a7210 */ /* 0x000fe20007ffe0ff */
[C-C-:B------:R-:W-:Y:S01]  /*04a0*/  IMAD R18, R223.reuse, 0x3b, R0.reuse ;  /* 0x0000003bdf127824 */ /* 0x140fe200078e0200 */
[-C--:B------:R-:W-:Y:S01]  /*04b0*/  LEA R39, R62, R5.reuse, 0xa ;  /* 0x000000053e277211 */ /* 0x080fe200078e50ff */
[--C-:B------:R-:W-:Y:S01]  /*04c0*/  IMAD R28, R223, 0x36, R0.reuse ;  /* 0x00000036df1c7824 */ /* 0x100fe200078e0200 */
[----:B------:R-:W-:Y:S01]  /*04d0*/  LEA R41, R66, R5, 0xa ;  /* 0x0000000542297211 */ /* 0x000fe200078e50ff */
[----:B------:R-:W-:Y:S01]  /*04e0*/  IMAD.IADD R62, R58, 0x1, R223 ;  /* 0x000000013a3e7824 */ /* 0x000fe200078e02df */
[----:B------:R-:W-:Y:S01]  /*04f0*/  IADD3 R66, PT, PT, R61, R223, RZ ;  /* 0x000000df3d427210 */ /* 0x000fe20007ffe0ff */
[C-C-:B------:R-:W-:Y:S01]  /*0500*/  IMAD R44, R223.reuse, 0x2e, R0.reuse ;  /* 0x0000002edf2c7824 */ /* 0x140fe200078e0200 */
[----:B------:R-:W-:Y:S01]  /*0510*/  LEA R217, R50, R5, 0xa ;  /* 0x0000000532d97211 */ /* 0x000fe200078e50ff */
[C-C-:B------:R-:W-:Y:S01]  /*0520*/  IMAD R70, R223.reuse, 0x21, R0.reuse ;  /* 0x00000021df467824 */ /* 0x140fe200078e0200 */
[----:B------:R-:W-:Y:S01]  /*0530*/  IADD3 R65, PT, PT, R62, R223, RZ ;  /* 0x000000df3e417210 */ /* 0x000fe20007ffe0ff */
[----:B------:R-:W-:Y:S01]  /*0540*/  IMAD R13, R18, 0x400, R5 ;  /* 0x00000400120d7824 */ /* 0x000fe200078e0205 */
[----:B------:R-:W-:Y:S01]  /*0550*/  LEA R18, R28, R5, 0xa ;  /* 0x000000051c127211 */ /* 0x000fe200078e50ff */
[--C-:B------:R-:W-:Y:S01]  /*0560*/  IMAD R74, R223, 0x1f, R0.reuse ;  /* 0x0000001fdf4a7824 */ /* 0x100fe200078e0200 */
[----:B------:R-:W-:Y:S01]  /*0570*/  IADD3 R69, PT, PT, R65, R223, RZ ;  /* 0x000000df41457210 */ /* 0x000fe20007ffe0ff */
[C-C-:B------:R-:W-:Y:S01]  /*0580*/  IMAD R78, R223.reuse, 0x1d, R0.reuse ;  /* 0x0000001ddf4e7824 */ /* 0x140fe200078e0200 */
[-C--:B------:R-:W-:Y:S01]  /*0590*/  LEA R28, R44, R5.reuse, 0xa ;  /* 0x000000052c1c7211 */ /* 0x080fe200078e50ff */
[C-C-:B------:R-:W-:Y:S01]  /*05a0*/  IMAD R14, R223.reuse, 0x3d, R0.reuse ;  /* 0x0000003ddf0e7824 */ /* 0x140fe200078e0200 */
[----:B------:R-:W-:Y:S01]  /*05b0*/  LEA R44, R70, R5, 0xa ;  /* 0x00000005462c7211 */ /* 0x000fe200078e50ff */
[--C-:B------:R-:W-:Y:S01]  /*05c0*/  IMAD R20, R223, 0x3a, R0.reuse ;  /* 0x0000003adf147824 */ /* 0x100fe200078e0200 */
[----:B------:R-:W-:Y:S01]  /*05d0*/  IADD3 R73, PT, PT, R69, R223, RZ ;  /* 0x000000df45497210 */ /* 0x000fe20007ffe0ff */
[C-C-:B------:R-:W-:Y:S01]  /*05e0*/  IMAD R32, R223.reuse, 0x34, R0.reuse ;  /* 0x00000034df207824 */ /* 0x140fe200078e0200 */
[C-C-:B------:R-:W-:Y:S01]  /*05f0*/  IADD3 R70, PT, PT, R223.reuse, R66, R223.reuse ;  /* 0x00000042df467210 */ /* 0x140fe20007ffe0df */
[--C-:B------:R-:W-:Y:S01]  /*0600*/  IMAD R52, R223, 0x2a, R0.reuse ;  /* 0x0000002adf347824 */ /* 0x100fe200078e0200 */
[-C--:B------:R-:W-:Y:S01]  /*0610*/  LEA R47, R74, R5.reuse, 0xa ;  /* 0x000000054a2f7211 */ /* 0x080fe200078e50ff */
[--C-:B------:R-:W-:Y:S01]  /*0620*/  IMAD.IADD R77, R73, 0x1, R223.reuse ;  /* 0x00000001494d7824 */ /* 0x100fe200078e02df */
[-C--:B------:R-:W-:Y:S01]  /*0630*/  LEA R49, R78, R5.reuse, 0xa ;  /* 0x000000054e317211 */ /* 0x080fe200078e50ff */
[----:B------:R-:W-:Y:S01]  /*0640*/  IMAD.IADD R74, R70, 0x1, R223 ;  /* 0x00000001464a7824 */ /* 0x000fe200078e02df */
[----:B------:R-:W-:Y:S01]  /*0650*/  LEA R220, R58, R5, 0xa ;  /* 0x000000053adc7211 */ /* 0x000fe200078e50ff */
[--C-:B------:R-:W-:Y:S01]  /*0660*/  IMAD R82, R223, 0x1b, R0.reuse ;  /* 0x0000001bdf527824 */ /* 0x100fe200078e0200 */
[----:B------:R-:W-:Y:S01]  /*0670*/  IADD3 R81, PT, PT, R77, R223, RZ ;  /* 0x000000df4d517210 */ /* 0x000fe20007ffe0ff */
[--C-:B------:R-:W-:Y:S01]  /*0680*/  IMAD R11, R14, 0x400, R5.reuse ;  /* 0x000004000e0b7824 */ /* 0x100fe200078e0205 */
[----:B------:R-:W-:Y:S01]  /*0690*/  LEA R14, R20, R5, 0xa ;  /* 0x00000005140e7211 */ /* 0x000fe200078e50ff */
[C-C-:B------:R-:W-:Y:S01]  /*06a0*/  IMAD R86, R223.reuse, 0x19, R0.reuse ;  /* 0x00000019df567824 */ /* 0x140fe200078e0200 */
[----:B------:R-:W-:Y:S01]  /*06b0*/  IADD3 R78, PT, PT, R74, R223, RZ ;  /* 0x000000df4a4e7210 */ /* 0x000fe20007ffe0ff */
[--C-:B------:R-:W-:Y:S01]  /*06c0*/  IMAD R90, R223, 0x17, R0.reuse ;  /* 0x00000017df5a7824 */ /* 0x100fe200078e0200 */
[-C--:B------:R-:W-:Y:S01]  /*06d0*/  LEA R20, R32, R5.reuse, 0xa ;  /* 0x0000000520147211 */ /* 0x080fe200078e50ff */
[--C-:B------:R-:W-:Y:S01]  /*06e0*/  IMAD R55, R86, 0x400, R5.reuse ;  /* 0x0000040056377824 */ /* 0x100fe200078e0205 */
[----:B------:R-:W-:Y:S01]  /*06f0*/  LEA R32, R52, R5, 0xa ;  /* 0x0000000534207211 */ /* 0x000fe200078e50ff */
[----:B------:R-:W-:Y:S01]  /*0700*/  IMAD R52, R82, 0x400, R5 ;  /* 0x0000040052347824 */ /* 0x000fe200078e0205 */
[-C--:B------:R-:W-:Y:S01]  /*0710*/  IADD3 R85, PT, PT, R81, R223.reuse, RZ ;  /* 0x000000df51557210 */ /* 0x080fe20007ffe0ff */
[C-C-:B------:R-:W-:Y:S01]  /*0720*/  IMAD R60, R223.reuse, 0x26, R0.reuse ;  /* 0x00000026df3c7824 */ /* 0x140fe200078e0200 */
[----:B------:R-:W-:Y:S01]  /*0730*/  IADD3 R82, PT, PT, R78, R223, RZ ;  /* 0x000000df4e527210 */ /* 0x000fe20007ffe0ff */
[----:B------:R-:W-:-:S02]  /*0740*/  IMAD R94, R223, 0x15, R0 ;  /* 0x00000015df5e7824 */ /* 0x000fc400078e0200 */
[----:B------:R-:W-:Y:S01]  /*0750*/  IMAD.IADD R89, R85, 0x1, R223 ;  /* 0x0000000155597824 */ /* 0x000fe200078e02df */
[----:B------:R-:W-:Y:S01]  /*0760*/  IADD3 R86, PT, PT, R82, R223, RZ ;  /* 0x000000df52567210 */ /* 0x000fe20007ffe0ff */
[----:B------:R-:W-:Y:S01]  /*0770*/  IMAD R57, R90, 0x400, R5 ;  /* 0x000004005a397824 */ /* 0x000fe200078e0205 */
[----:B------:R-:W-:Y:S01]  /*0780*/  LEA R37, R60, R5, 0xa ;  /* 0x000000053c257211 */ /* 0x000fe200078e50ff */
[C-C-:B------:R-:W-:Y:S01]  /*0790*/  IMAD R40, R223.reuse, 0x30, R0.reuse ;  /* 0x00000030df287824 */ /* 0x140fe200078e0200 */
[-C--:B------:R-:W-:Y:S01]  /*07a0*/  IADD3 R90, PT, PT, R86, R223.reuse, RZ ;  /* 0x000000df565a7210 */ /* 0x080fe20007ffe0ff */
[--C-:B------:R-:W-:Y:S01]  /*07b0*/  IMAD R64, R223, 0x24, R0.reuse ;  /* 0x00000024df407824 */ /* 0x100fe200078e0200 */
[----:B------:R-:W-:Y:S01]  /*07c0*/  IADD3 R93, PT, PT, R89, R223, RZ ;  /* 0x000000df595d7210 */ /* 0x000fe20007ffe0ff */
[----:B------:R-:W-:Y:S01]  /*07d0*/  IMAD R98, R223, 0x13, R0 ;  /* 0x00000013df627824 */ /* 0x000fe200078e0200 */
[----:B------:R-:W-:Y:S01]  /*07e0*/  LEA R60, R94, R5, 0xa ;  /* 0x000000055e3c7211 */ /* 0x000fe200078e50ff */
[----:B------:R-:W-:Y:S01]  /*07f0*/  IMAD.IADD R94, R90, 0x1, R223 ;  /* 0x000000015a5e7824 */ /* 0x000fe200078e02df */
[----:B------:R-:W-:Y:S01]  /*0800*/  IADD3 R97, PT, PT, R93, R223, RZ ;  /* 0x000000df5d617210 */ /* 0x000fe20007ffe0ff */
[----:B------:R-:W-:-:S02]  /*0810*/  IMAD R25, R40, 0x400, R5 ;  /* 0x0000040028197824 */ /* 0x000fc400078e0205 */
[--C-:B------:R-:W-:Y:S01]  /*0820*/  IMAD R40, R64, 0x400, R5.reuse ;  /* 0x0000040040287824 */ /* 0x100fe200078e0205 */
[-C--:B------:R-:W-:Y:S01]  /*0830*/  IADD3 R101, PT, PT, R97, R223.reuse, RZ ;  /* 0x000000df61657210 */ /* 0x080fe20007ffe0ff */
[C-C-:B------:R-:W-:Y:S02]  /*0840*/  IMAD R68, R223.reuse, 0x22, R0.reuse ;  /* 0x00000022df447824 */ /* 0x140fe400078e0200 */
[--C-:B------:R-:W-:Y:S01]  /*0850*/  IMAD R102, R223, 0x11, R0.reuse ;  /* 0x00000011df667824 */ /* 0x100fe200078e0200 */
[----:B------:R-:W-:Y:S01]  /*0860*/  IADD3 R105, PT, PT, R101, R223, RZ ;  /* 0x000000df65697210 */ /* 0x000fe20007ffe0ff */
[----:B------:R-:W-:Y:S01]  /*0870*/  IMAD R64, R98, 0x400, R5 ;  /* 0x0000040062407824 */ /* 0x000fe200078e0205 */
[C---:B------:R-:W-:Y:S01]  /*0880*/  IADD3 R98, PT, PT, R223.reuse, R94, R223 ;  /* 0x0000005edf627210 */ /* 0x040fe20007ffe0df */
[----:B------:R-:W-:Y:S01]  /*0890*/  IMAD R43, R68, 0x400, R5 ;  /* 0x00000400442b7824 */ /* 0x000fe200078e0205 */
[----:B------:R-:W-:Y:S01]  /*08a0*/  LEA R68, R102, R5, 0xa ;  /* 0x0000000566447211 */ /* 0x000fe200078e50ff */
[----:B------:R-:W-:-:S02]  /*08b0*/  IMAD R72, R223, 0x20, R0 ;  /* 0x00000020df487824 */ /* 0x000fc400078e0200 */
[C-C-:B------:R-:W-:Y:S02]  /*08c0*/  IMAD R106, R223.reuse, 0xf, R0.reuse ;  /* 0x0000000fdf6a7824 */ /* 0x140fe400078e0200 */
[----:B------:R-:W-:Y:S02]  /*08d0*/  IMAD.IADD R102, R98, 0x1, R223 ;  /* 0x0000000162667824 */ /* 0x000fe400078e02df */
[C-C-:B------:R-:W-:Y:S02]  /*08e0*/  IMAD R30, R223.reuse, 0x35, R0.reuse ;  /* 0x00000035df1e7824 */ /* 0x140fe400078e0200 */
[C-C-:B------:R-:W-:Y:S02]  /*08f0*/  IMAD R48, R223.reuse, 0x2c, R0.reuse ;  /* 0x0000002cdf307824 */ /* 0x140fe400078e0200 */
[C-C-:B------:R-:W-:Y:S02]  /*0900*/  IMAD R76, R223.reuse, 0x1e, R0.reuse ;  /* 0x0000001edf4c7824 */ /* 0x140fe400078e0200 */
[----:B------:R-:W-:-:S02]  /*0910*/  IMAD R110, R223, 0xd, R0 ;  /* 0x0000000ddf6e7824 */ /* 0x000fc400078e0200 */
[----:B------:R-:W-:Y:S01]  /*0920*/  IMAD R45, R72, 0x400, R5 ;  /* 0x00000400482d7824 */ /* 0x000fe200078e0205 */
[----:B------:R-:W-:Y:S01]  /*0930*/  LEA R72, R106, R5, 0xa ;  /* 0x000000056a487211 */ /* 0x000fe200078e50ff */
[----:B------:R-:W-:Y:S01]  /*0940*/  IMAD.IADD R109, R105, 0x1, R223 ;  /* 0x00000001696d7824 */ /* 0x000fe200078e02df */
[----:B------:R-:W-:Y:S01]  /*0950*/  IADD3 R106, PT, PT, R102, R223, RZ ;  /* 0x000000df666a7210 */ /* 0x000fe20007ffe0ff */
[----:B------:R-:W-:Y:S01]  /*0960*/  IMAD R19, R30, 0x400, R5 ;  /* 0x000004001e137824 */ /* 0x000fe200078e0205 */
[-C--:B------:R-:W-:Y:S01]  /*0970*/  LEA R30, R48, R5.reuse, 0xa ;  /* 0x00000005301e7211 */ /* 0x080fe200078e50ff */
[C-C-:B------:R-:W-:Y:S01]  /*0980*/  IMAD R56, R223.reuse, 0x28, R0.reuse ;  /* 0x00000028df387824 */ /* 0x140fe200078e0200 */
[-C--:B------:R-:W-:Y:S01]  /*0990*/  LEA R48, R76, R5.reuse, 0xa ;  /* 0x000000054c307211 */ /* 0x080fe200078e50ff */
[C-C-:B------:R-:W-:Y:S01]  /*09a0*/  IMAD R84, R223.reuse, 0x1a, R0.reuse ;  /* 0x0000001adf547824 */ /* 0x140fe200078e0200 */
[----:B------:R-:W-:Y:S01]  /*09b0*/  LEA R76, R110, R5, 0xa ;  /* 0x000000056e4c7211 */ /* 0x000fe200078e50ff */
[--C-:B------:R-:W-:Y:S01]  /*09c0*/  IMAD R88, R223, 0x18, R0.reuse ;  /* 0x00000018df587824 */ /* 0x100fe200078e0200 */
[-C--:B------:R-:W-:Y:S01]  /*09d0*/  IADD3 R113, PT, PT, R109, R223.reuse, RZ ;  /* 0x000000df6d717210 */ /* 0x080fe20007ffe0ff */
[C-C-:B------:R-:W-:Y:S01]  /*09e0*/  IMAD R92, R223.reuse, 0x16, R0.reuse ;  /* 0x00000016df5c7824 */ /* 0x140fe200078e0200 */
[-C--:B------:R-:W-:Y:S01]  /*09f0*/  IADD3 R110, PT, PT, R106, R223.reuse, RZ ;  /* 0x000000df6a6e7210 */ /* 0x080fe20007ffe0ff */
[--C-:B------:R-:W-:Y:S01]  /*0a00*/  IMAD R96, R223, 0x14, R0.reuse ;  /* 0x00000014df607824 */ /* 0x100fe200078e0200 */
[----:B------:R-:W-:Y:S01]  /*0a10*/  IADD3 R117, PT, PT, R113, R223, RZ ;  /* 0x000000df71757210 */ /* 0x000fe20007ffe0ff */
[--C-:B------:R-:W-:Y:S01]  /*0a20*/  IMAD R108, R223, 0xe, R0.reuse ;  /* 0x0000000edf6c7824 */ /* 0x100fe200078e0200 */
[-C--:B------:R-:W-:Y:S01]  /*0a30*/  LEA R35, R56, R5.reuse, 0xa ;  /* 0x0000000538237211 */ /* 0x080fe200078e50ff */
[--C-:B------:R-:W-:Y:S01]  /*0a40*/  IMAD.IADD R114, R110, 0x1, R223.reuse ;  /* 0x000000016e727824 */ /* 0x100fe200078e02df */
[-C--:B------:R-:W-:Y:S01]  /*0a50*/  LEA R53, R84, R5.reuse, 0xa ;  /* 0x0000000554357211 */ /* 0x080fe200078e50ff */
[--C-:B------:R-:W-:Y:S01]  /*0a60*/  IMAD.IADD R121, R117, 0x1, R223.reuse ;  /* 0x0000000175797824 */ /* 0x100fe200078e02df */
[----:B------:R-:W-:Y:S01]  /*0a70*/  LEA R56, R88, R5, 0xa ;  /* 0x0000000558387211 */ /* 0x000fe200078e50ff */
[C-C-:B------:R-:W-:Y:S01]  /*0a80*/  IMAD R80, R223.reuse, 0x1c, R0.reuse ;  /* 0x0000001cdf507824 */ /* 0x140fe200078e0200 */
[----:B------:R-:W-:Y:S01]  /*0a90*/  IADD3 R118, PT, PT, R114, R223, RZ ;  /* 0x000000df72767210 */ /* 0x000fe20007ffe0ff */
[C---:B------:R-:W-:Y:S01]  /*0aa0*/  IMAD R100, R223.reuse, 0x12, R0 ;  /* 0x00000012df647824 */ /* 0x040fe200078e0200 */
[----:B------:R-:W-:Y:S01]  /*0ab0*/  IADD3 R125, PT, PT, R223, R121, R223 ;  /* 0x00000079df7d7210 */ /* 0x000fe20007ffe0df */
[--C-:B------:R-:W-:Y:S01]  /*0ac0*/  IMAD R71, R104, 0x400, R5.reuse ;  /* 0x0000040068477824 */ /* 0x100fe200078e0205 */
[----:B------:R-:W-:Y:S01]  /*0ad0*/  IADD3 R122, PT, PT, R118, R223, RZ ;  /* 0x000000df767a7210 */ /* 0x000fe20007ffe0ff */
[----:B------:R-:W-:Y:S01]  /*0ae0*/  IMAD R67, R100, 0x400, R5 ;  /* 0x0000040064437824 */ /* 0x000fe200078e0205 */
[----:B------:R-:W-:Y:S01]  /*0af0*/  LEA R59, R92, R5, 0xa ;  /* 0x000000055c3b7211 */ /* 0x000fe200078e50ff */
[--C-:B------:R-:W-:Y:S01]  /*0b00*/  IMAD.IADD R131, R125, 0x1, R223.reuse ;  /* 0x000000017d837824 */ /* 0x100fe200078e02df */
[----:B------:R-:W-:Y:S01]  /*0b10*/  IADD3 R128, PT, PT, R122, R223, RZ ;  /* 0x000000df7a807210 */ /* 0x000fe20007ffe0ff */
[C-C-:B------:R-:W-:Y:S01]  /*0b20*/  IMAD R83, R223.reuse, 0x2, R2.reuse ;  /* 0x00000002df537824 */ /* 0x140fe200078e0202 */
[----:B------:R-:W-:Y:S01]  /*0b30*/  LEA R63, R96, R5, 0xa ;  /* 0x00000005603f7211 */ /* 0x000fe200078e50ff */
[C-C-:B------:R-:W-:Y:S01]  /*0b40*/  IMAD R84, R223.reuse, 0x3f, R2.reuse ;  /* 0x0000003fdf547824 */ /* 0x140fe200078e0202 */
[-C--:B------:R-:W-:Y:S01]  /*0b50*/  IADD3 R132, PT, PT, R128, R223.reuse, RZ ;  /* 0x000000df80847210 */ /* 0x080fe20007ffe0ff */
[--C-:B------:R-:W-:Y:S01]  /*0b60*/  IMAD R87, R223, 0x3e, R2.reuse ;  /* 0x0000003edf577824 */ /* 0x100fe200078e0202 */
[----:B------:R-:W-:Y:S01]  /*0b70*/  IADD3 R135, PT, PT, R131, R223, RZ ;  /* 0x000000df83877210 */ /* 0x000fe20007ffe0ff */
[--C-:B------:R-:W-:Y:S01]  /*0b80*/  IMAD R88, R223, 0x3d, R2.reuse ;  /* 0x0000003ddf587824 */ /* 0x100fe200078e0202 */
[----:B------:R-:W-:Y:S01]  /*0b90*/  LEA R75, R108, R5, 0xa ;  /* 0x000000056c4b7211 */ /* 0x000fe200078e50ff */
[--C-:B------:R-:W-:Y:S01]  /*0ba0*/  IMAD.IADD R136, R132, 0x1, R223.reuse ;  /* 0x0000000184887824 */ /* 0x100fe200078e02df */
[----:B------:R-:W-:Y:S01]  /*0bb0*/  IADD3 R139, PT, PT, R135, R223, RZ ;  /* 0x000000df878b7210 */ /* 0x000fe20007ffe0ff */
[C-C-:B------:R-:W-:Y:S01]  /*0bc0*/  IMAD R91, R223.reuse, 0x3c, R2.reuse ;  /* 0x0000003cdf5b7824 */ /* 0x140fe200078e0202 */
[----:B------:R-:W-:Y:S01]  /*0bd0*/  LEA R51, R80, R5, 0xa ;  /* 0x0000000550337211 */ /* 0x000fe200078e50ff */
[----:B------:R-:W-:Y:S01]  /*0be0*/  IMAD R92, R223, 0x3b, R2 ;  /* 0x0000003bdf5c7824 */ /* 0x000fe200078e0202 */
[----:B------:R-:W-:Y:S01]  /*0bf0*/  IADD3 R140, PT, PT, R136, R223, RZ ;  /* 0x000000df888c7210 */ /* 0x000fe20007ffe0ff */
[----:B------:R-:W-:-:S02]  /*0c00*/  IMAD.IADD R143, R139, 0x1, R223 ;  /* 0x000000018b8f7824 */ /* 0x000fc400078e02df */
[C-C-:B------:R-:W-:Y:S01]  /*0c10*/  IMAD R95, R223.reuse, 0x3a, R2.reuse ;  /* 0x0000003adf5f7824 */ /* 0x140fe200078e0202 */
[-C--:B------:R-:W-:Y:S01]  /*0c20*/  IADD3 R144, PT, PT, R140, R223.reuse, RZ ;  /* 0x000000df8c907210 */ /* 0x080fe20007ffe0ff */
[--C-:B------:R-:W-:Y:S01]  /*0c30*/  IMAD R96, R223, 0x39, R2.reuse ;  /* 0x00000039df607824 */ /* 0x100fe200078e0202 */
[-C--:B------:R-:W-:Y:S01]  /*0c40*/  IADD3 R147, PT, PT, R143, R223.reuse, RZ ;  /* 0x000000df8f937210 */ /* 0x080fe20007ffe0ff */
[--C-:B------:R-:W-:Y:S02]  /*0c50*/  IMAD R99, R223, 0x38, R2.reuse ;  /* 0x00000038df637824 */ /* 0x100fe400078e0202 */
[--C-:B------:R-:W-:Y:S01]  /*0c60*/  IMAD.IADD R148, R144, 0x1, R223.reuse ;  /* 0x0000000190947824 */ /* 0x100fe200078e02df */
[-C--:B------:R-:W-:Y:S01]  /*0c70*/  IADD3 R151, PT, PT, R147, R223.reuse, RZ ;  /* 0x000000df93977210 */ /* 0x080fe20007ffe0ff */
[--C-:B------:R-:W-:Y:S02]  /*0c80*/  IMAD R100, R223, 0x37, R2.reuse ;  /* 0x00000037df647824 */ /* 0x100fe400078e0202 */
[----:B------:R-:W-:Y:S01]  /*0c90*/  IMAD.IADD R152, R148, 0x1, R223 ;  /* 0x0000000194987824 */ /* 0x000fe200078e02df */
[----:B------:R-:W-:Y:S01]  /*0ca0*/  IADD3 R155, PT, PT, R151, R223, RZ ;  /* 0x000000df979b7210 */ /* 0x000fe20007ffe0ff */
[----:B------:R-:W-:-:S02]  /*0cb0*/  IMAD R103, R223, 0x36, R2 ;  /* 0x00000036df677824 */ /* 0x000fc400078e0202 */
[--C-:B------:R-:W-:Y:S01]  /*0cc0*/  IMAD R104, R223, 0x35, R2.reuse ;  /* 0x00000035df687824 */ /* 0x100fe200078e0202 */
[-C--:B------:R-:W-:Y:S01]  /*0cd0*/  IADD3 R156, PT, PT, R152, R223.reuse, RZ ;  /* 0x000000df989c7210 */ /* 0x080fe20007ffe0ff */
[--C-:B------:R-:W-:Y:S02]  /*0ce0*/  IMAD.IADD R159, R155, 0x1, R223.reuse ;  /* 0x000000019b9f7824 */ /* 0x100fe400078e02df */
[C-C-:B------:R-:W-:Y:S01]  /*0cf0*/  IMAD R107, R223.reuse, 0x34, R2.reuse ;  /* 0x00000034df6b7824 */ /* 0x140fe200078e0202 */
[C---:B------:R-:W-:Y:S01]  /*0d00*/  IADD3 R160, PT, PT, R223.reuse, R156, R223 ;  /* 0x0000009cdfa07210 */ /* 0x040fe20007ffe0df */
[--C-:B------:R-:W-:Y:S01]  /*0d10*/  IMAD R108, R223, 0x33, R2.reuse ;  /* 0x00000033df6c7824 */ /* 0x100fe200078e0202 */
[-C--:B------:R-:W-:Y:S01]  /*0d20*/  IADD3 R163, PT, PT, R159, R223.reuse, RZ ;  /* 0x000000df9fa37210 */ /* 0x080fe20007ffe0ff */
[C-C-:B------:R-:W-:Y:S01]  /*0d30*/  IMAD R111, R223.reuse, 0x32, R2.reuse ;  /* 0x00000032df6f7824 */ /* 0x140fe200078e0202 */
[----:B------:R-:W-:Y:S01]  /*0d40*/  IADD3 R164, PT, PT, R160, R223, RZ ;  /* 0x000000dfa0a47210 */ /* 0x000fe20007ffe0ff */
[----:B------:R-:W-:-:S02]  /*0d50*/  IMAD R112, R223, 0x31, R2 ;  /* 0x00000031df707824 */ /* 0x000fc400078e0202 */
[--C-:B------:R-:W-:Y:S01]  /*0d60*/  IMAD.IADD R167, R163, 0x1, R223.reuse ;  /* 0x00000001a3a77824 */ /* 0x100fe200078e02df */
[-C--:B------:R-:W-:Y:S01]  /*0d70*/  IADD3 R168, PT, PT, R164, R223.reuse, RZ ;  /* 0x000000dfa4a87210 */ /* 0x080fe20007ffe0ff */
[C-C-:B------:R-:W-:Y:S02]  /*0d80*/  IMAD R115, R223.reuse, 0x30, R2.reuse ;  /* 0x00000030df737824 */ /* 0x140fe400078e0202 */
[--C-:B------:R-:W-:Y:S01]  /*0d90*/  IMAD R116, R223, 0x2f, R2.reuse ;  /* 0x0000002fdf747824 */ /* 0x100fe200078e0202 */
[-C--:B------:R-:W-:Y:S01]  /*0da0*/  IADD3 R171, PT, PT, R167, R223.reuse, RZ ;  /* 0x000000dfa7ab7210 */ /* 0x080fe20007ffe0ff */
[----:B------:R-:W-:Y:S02]  /*0db0*/  IMAD.IADD R172, R168, 0x1, R223 ;  /* 0x00000001a8ac7824 */ /* 0x000fe400078e02df */
[--C-:B------:R-:W-:Y:S01]  /*0dc0*/  IMAD R119, R223, 0x2e, R2.reuse ;  /* 0x0000002edf777824 */ /* 0x100fe200078e0202 */
[-C--:B------:R-:W-:Y:S01]  /*0dd0*/  IADD3 R175, PT, PT, R171, R223.reuse, RZ ;  /* 0x000000dfabaf7210 */ /* 0x080fe20007ffe0ff */
[C-C-:B------:R-:W-:Y:S01]  /*0de0*/  IMAD R120, R223.reuse, 0x2d, R2.reuse ;  /* 0x0000002ddf787824 */ /* 0x140fe200078e0202 */
[----:B------:R-:W-:Y:S01]  /*0df0*/  IADD3 R176, PT, PT, R172, R223, RZ ;  /* 0x000000dfacb07210 */ /* 0x000fe20007ffe0ff */
[----:B------:R-:W-:-:S02]  /*0e00*/  IMAD R123, R223, 0x2c, R2 ;  /* 0x0000002cdf7b7824 */ /* 0x000fc400078e0202 */
[--C-:B------:R-:W-:Y:S01]  /*0e10*/  IMAD.IADD R179, R175, 0x1, R223.reuse ;  /* 0x00000001afb37824 */ /* 0x100fe200078e02df */
[-C--:B------:R-:W-:Y:S01]  /*0e20*/  IADD3 R180, PT, PT, R176, R223.reuse, RZ ;  /* 0x000000dfb0b47210 */ /* 0x080fe20007ffe0ff */
[--C-:B------:R-:W-:Y:S02]  /*0e30*/  IMAD R124, R223, 0x2b, R2.reuse ;  /* 0x0000002bdf7c7824 */ /* 0x100fe400078e0202 */
[--C-:B------:R-:W-:Y:S01]  /*0e40*/  IMAD.IADD R183, R179, 0x1, R223.reuse ;  /* 0x00000001b3b77824 */ /* 0x100fe200078e02df */
[-C--:B------:R-:W-:Y:S01]  /*0e50*/  IADD3 R184, PT, PT, R180, R223.reuse, RZ ;  /* 0x000000dfb4b87210 */ /* 0x080fe20007ffe0ff */
[C-C-:B------:R-:W-:Y:S02]  /*0e60*/  IMAD R129, R223.reuse, 0x2a, R2.reuse ;  /* 0x0000002adf817824 */ /* 0x140fe400078e0202 */
[----:B------:R-:W-:Y:S01]  /*0e70*/  IMAD R130, R223, 0x29, R2 ;  /* 0x00000029df827824 */ /* 0x000fe200078e0202 */
[----:B------:R-:W-:Y:S01]  /*0e80*/  IADD3 R187, PT, PT, R183, R223, RZ ;  /* 0x000000dfb7bb7210 */ /* 0x000fe20007ffe0ff */
[----:B------:R-:W-:-:S02]  /*0e90*/  IMAD.IADD R188, R184, 0x1, R223 ;  /* 0x00000001b8bc7824 */ /* 0x000fc400078e02df */
[--C-:B------:R-:W-:Y:S01]  /*0ea0*/  IMAD R133, R223, 0x28, R2.reuse ;  /* 0x00000028df857824 */ /* 0x100fe200078e0202 */
[-C--:B------:R-:W-:Y:S01]  /*0eb0*/  IADD3 R191, PT, PT, R187, R223.reuse, RZ ;  /* 0x000000dfbbbf7210 */ /* 0x080fe20007ffe0ff */
[C-C-:B------:R-:W-:Y:S01]  /*0ec0*/  IMAD R134, R223.reuse, 0x27, R2.reuse ;  /* 0x00000027df867824 */ /* 0x140fe200078e0202 */
        /* <DEDUP_REMOVED lines=8> */
[C-C-:B------:R-:W-:Y:S01]  /*0f50*/  IMAD R142, R223.reuse, 0x23, R2.reuse ;  /* 0x00000023df8e7824 */ /* 0x140fe200078e0202 */
[C-C-:B------:R-:W-:Y:S01]  /*0f60*/  IADD3 R126, PT, PT, R223.reuse, R199, R223.reuse ;  /* 0x000000c7df7e7210 */ /* 0x140fe20007ffe0df */
[C-C-:B------:R-:W-:Y:S01]  /*0f70*/  IMAD R145, R223.reuse, 0x22, R2.reuse ;  /* 0x00000022df917824 */ /* 0x140fe200078e0202 */
[-C--:B------:R-:W-:Y:S01]  /*0f80*/  IADD3 R203, PT, PT, R200, R223.reuse, RZ ;  /* 0x000000dfc8cb7210 */ /* 0x080fe20007ffe0ff */
[C-C-:B------:R-:W-:Y:S01]  /*0f90*/  IMAD R146, R223.reuse, 0x21, R2.reuse ;  /* 0x00000021df927824 */ /* 0x140fe200078e0202 */
[C-C-:B------:R-:W-:Y:S01]  /*0fa0*/  IADD3 R126, PT, PT, R223.reuse, R126, R223.reuse ;  /* 0x0000007edf7e7210 */ /* 0x140fe20007ffe0df */
[--C-:B------:R-:W-:Y:S01]  /*0fb0*/  IMAD R150, R223, 0x1f, R2.reuse ;  /* 0x0000001fdf967824 */ /* 0x100fe200078e0202 */
[-C--:B------:R-:W-:Y:S01]  /*0fc0*/  IADD3 R206, PT, PT, R203, R223.reuse, RZ ;  /* 0x000000dfcbce7210 */ /* 0x080fe20007ffe0ff */
[C-C-:B------:R-:W-:Y:S01]  /*0fd0*/  IMAD R153, R223.reuse, 0x1e, R2.reuse ;  /* 0x0000001edf997824 */ /* 0x140fe200078e0202 */
[C-C-:B------:R-:W-:Y:S01]  /*0fe0*/  IADD3 R209, PT, PT, R223.reuse, R126, R223.reuse ;  /* 0x0000007edfd17210 */ /* 0x140fe20007ffe0df */
[C-C-:B------:R-:W-:Y:S01]  /*0ff0*/  IMAD R154, R223.reuse, 0x1d, R2.reuse ;  /* 0x0000001ddf9a7824 */ /* 0x140fe200078e0202 */
[----:B------:R-:W-:Y:S01]  /*1000*/  IADD3 R210, PT, PT, R206, R223, RZ ;  /* 0x000000dfced27210 */ /* 0x000fe20007ffe0ff */
        /* <DEDUP_REMOVED lines=13> */
[C---:B------:R-:W-:Y:S01]  /*10e0*/  IADD3 R222, PT, PT, R223.reuse, R126, R223 ;  /* 0x0000007edfde7210 */ /* 0x040fe20007ffe0df */
[----:B------:R-:W-:-:S02]  /*10f0*/  IMAD R170, R223, 0x15, R2 ;  /* 0x00000015dfaa7824 */ /* 0x000fc400078e0202 */
[C-C-:B------:R-:W-:Y:S02]  /*1100*/  IMAD R173, R223.reuse, 0x14, R2.reuse ;  /* 0x00000014dfad7824 */ /* 0x140fe400078e0202 */
[C-C-:B------:R-:W-:Y:S02]  /*1110*/  IMAD R174, R223.reuse, 0x13, R2.reuse ;  /* 0x00000013dfae7824 */ /* 0x140fe400078e0202 */
[C-C-:B------:R-:W-:Y:S02]  /*1120*/  IMAD R177, R223.reuse, 0x12, R2.reuse ;  /* 0x00000012dfb17824 */ /* 0x140fe400078e0202 */
[C-C-:B------:R-:W-:Y:S02]  /*1130*/  IMAD R178, R223.reuse, 0x11, R2.reuse ;  /* 0x00000011dfb27824 */ /* 0x140fe400078e0202 */
[C-C-:B------:R-:W-:Y:S02]  /*1140*/  IMAD R182, R223.reuse, 0xf, R2.reuse ;  /* 0x0000000fdfb67824 */ /* 0x140fe400078e0202 */
        /* <DEDUP_REMOVED lines=10> */
[----:B------:R-:W-:Y:S01]  /*11f0*/  IMAD R205, R223, 0x3, R2 ;  /* 0x00000003dfcd7824 */ /* 0x000fe200078e0202 */
[----:B------:R-:W-:Y:S01]  /*1200*/  IADD3 R223, PT, PT, R219, R223, RZ ;  /* 0x000000dfdbdf7210 */ /* 0x000fe20007ffe0ff */
[--C-:B------:R-:W-:Y:S02]  /*1210*/  IMAD R80, R22, 0x400, R5.reuse ;  /* 0x0000040016507824 */ /* 0x100fe400078e0205 */
[----:B------:R-:W-:-:S02]  /*1220*/  IMAD R208, R208, 0x400, R5 ;  /* 0x00000400d0d07824 */ /* 0x000fc400078e0205 */
[--C-:B------:R-:W-:Y:S02]  /*1230*/  IMAD R212, R38, 0x400, R5.reuse ;  /* 0x0000040026d47824 */ /* 0x100fe400078e0205 */
[--C-:B------:R-:W-:Y:S02]  /*1240*/  IMAD R215, R46, 0x400, R5.reuse ;  /* 0x000004002ed77824 */ /* 0x100fe400078e0205 */
[--C-:B------:R-:W-:Y:S02]  /*1250*/  IMAD R218, R54, 0x400, R5.reuse ;  /* 0x0000040036da7824 */ /* 0x100fe400078e0205 */
[----:B--2---:R-:W-:-:S07]  /*1260*/  IMAD R221, R62, 0x400, R5 ;  /* 0x000004003edd7824 */ /* 0x004fce00078e0205 */
.L_x_100:
[----:B------:R-:W-:-:S13]  /*1270*/  ISETP.GT.U32.AND P0, PT, R5, 0x3ff, PT ;  /* 0x000003ff0500780c */ /* 0x000fda0003f04070 */
[----:B------:R-:W-:Y:S05]  /*1280*/  @P0 EXIT ;  /* 0x000000000000094d */ /* 0x000fea0003800000 */
[----:B------:R-:W0:Y:S01]  /*1290*/  S2R R226, SR_TID.X ;  /* 0x0000000000e27919 */ /* 0x000e220000002100 */
[----:B------:R-:W-:Y:S01]  /*12a0*/  BSSY.RECONVERGENT B0, `(.L_x_0) ;  /* 0x0000360000007945 */ /* 0x000fe20003800200 */
[----:B0-----:R-:W-:-:S13]  /*12b0*/  ISETP.GT.U32.AND P0, PT, R226, 0x3f, PT ;  /* 0x0000003fe200780c */ /* 0x001fda0003f04070 */
[----:B------:R-:W-:Y:S05]  /*12c0*/  @P0 BRA `(.L_x_1) ;  /* 0x0000003400740947 */ /* 0x000fea0003800000 */
[----:B------:R-:W-:Y:S01]  /*12d0*/  ISETP.GT.AND P0, PT, R0, 0x257f, PT ;  /* 0x0000257f0000780c */ /* 0x000fe20003f04270 */
[----:B------:R-:W-:-:S12]  /*12e0*/  BSSY.RECONVERGENT B1, `(.L_x_2) ;  /* 0x0000008000017945 */ /* 0x000fd80003800200 */
[----:B------:R-:W-:Y:S05]  /*12f0*/  @P0 BRA `(.L_x_3) ;  /* 0x0000000000180947 */ /* 0x000fea0003800000 */
[----:B------:R-:W0:Y:S02]  /*1300*/  LDC.64 R126, c[0x0][0x380] ;  /* 0x0000e000ff7e7b82 */ /* 0x000e240000000a00 */
[----:B0-----:R-:W-:-:S06]  /*1310*/  IMAD.WIDE R224, R2, 0x4, R126 ;  /* 0x0000000402e07825 */ /* 0x001fcc00078e027e */
[----:B------:R-:W0:Y:S01]  /*1320*/  LDC.64 R126, c[0x0][0x388] ;  /* 0x0000e200ff7e7b82 */ /* 0x000e220000000a00 */
[----:B------:R-:W2:Y:S01]  /*1330*/  LDG.E R225, desc[UR6][R224.64] ;  /* 0x00000006e0e17981 */ /* 0x000ea2000c1e1900 */
[----:B0-----:R-:W-:-:S05]  /*1340*/  IMAD.WIDE R126, R4, 0x4, R126 ;  /* 0x00000004047e7825 */ /* 0x001fca00078e027e */
[----:B--2---:R0:W-:Y:S02]  /*1350*/  STG.E desc[UR6][R126.64], R225 ;  /* 0x000000e17e007986 */ /* 0x0041e4000c101906 */
.L_x_3:
[----:B------:R-:W-:Y:S05]  /*1360*/  BSYNC.RECONVERGENT B1 ;  /* 0x0000000000017941 */ /* 0x000fea0003800200 */
.L_x_2:
[----:B------:R-:W0:Y:S02]  /*1370*/  LDCU UR4, c[0x0][0x360] ;  /* 0x00006c00ff0477ac */ /* 0x000e240008000800 */
[----:B0-----:R-:W-:-:S04]  /*1380*/  IADD3 R126, PT, PT, R226, UR4, RZ ;  /* 0x00000004e27e7c10 */ /* 0x001fc8000fffe0ff */
[----:B------:R-:W-:-:S13]  /*1390*/  ISETP.GT.U32.AND P0, PT, R126, 0x3f, PT ;  /* 0x0000003f7e00780c */ /* 0x000fda0003f04070 */
[----:B------:R-:W-:Y:S05]  /*13a0*/  @P0 BRA `(.L_x_1) ;  /* 0x00000034003c0947 */ /* 0x000fea0003800000 */
[----:B------:R-:W-:Y:S01]  /*13b0*/  ISETP.GT.AND P0, PT, R8, 0x257f, PT ;  /* 0x0000257f0800780c */ /* 0x000fe20003f04270 */
[----:B------:R-:W-:Y:S01]  /*13c0*/  BSSY.RECONVERGENT B1, `(.L_x_4) ;  /* 0x0000009000017945 */ /* 0x000fe20003800200 */
[----:B------:R-:W-:-:S11]  /*13d0*/  ISETP.GT.U32.AND P1, PT, R7, 0x3f, PT ;  /* 0x0000003f0700780c */ /* 0x000fd60003f24070 */
[----:B------:R-:W-:Y:S05]  /*13e0*/  @P0 BRA `(.L_x_5) ;  /* 0x0000000000180947 */ /* 0x000fea0003800000 */
[----:B------:R-:W0:Y:S02]  /*13f0*/  LDC.64 R126, c[0x0][0x380] ;  /* 0x0000e000ff7e7b82 */ /* 0x000e240000000a00 */
[----:B0-----:R-:W-:-:S06]  /*1400*/  IMAD.WIDE R224, R3, 0x4, R126 ;  /* 0x0000000403e07825 */ /* 0x001fcc00078e027e */
[----:B------:R-:W0:Y:S01]  /*1410*/  LDC.64 R126, c[0x0][0x388] ;  /* 0x0000e200ff7e7b82 */ /* 0x000e220000000a00 */
[----:B------:R-:W2:Y:S01]  /*1420*/  LDG.E R225, desc[UR6][R224.64] ;  /* 0x00000006e0e17981 */ /* 0x000ea2000c1e1900 */
[----:B0-----:R-:W-:-:S05]  /*1430*/  IMAD.WIDE R126, R79, 0x4, R126 ;  /* 0x000000044f7e7825 */ /* 0x001fca00078e027e */
[----:B--2---:R0:W-:Y:S02]  /*1440*/  STG.E desc[UR6][R126.64], R225 ;  /* 0x000000e17e007986 */ /* 0x0041e4000c101906 */
.L_x_5:
[----:B------:R-:W-:Y:S05]  /*1450*/  BSYNC.RECONVERGENT B1 ;  /* 0x0000000000017941 */ /* 0x000fea0003800200 */
.L_x_4:
[----:B------:R-:W-:Y:S05]  /*1460*/  @P1 BRA `(.L_x_1) ;  /* 0x00000034000c1947 */ /* 0x000fea0003800000 */
[----:B------:R-:W-:Y:S01]  /*1470*/  ISETP.GT.AND P0, PT, R22, 0x257f, PT ;  /* 0x0000257f1600780c */ /* 0x000fe20003f04270 */
[----:B------:R-:W-:Y:S01]  /*1480*/  BSSY.RECONVERGENT B1, `(.L_x_6) ;  /* 0x0000009000017945 */ /* 0x000fe20003800200 */
[----:B------:R-:W-:-:S11]  /*1490*/  ISETP.GT.U32.AND P1, PT, R61, 0x3f, PT ;  /* 0x0000003f3d00780c */ /* 0x000fd60003f24070 */
[----:B------:R-:W-:Y:S05]  /*14a0*/  @P0 BRA `(.L_x_7) ;  /* 0x0000000000180947 */ /* 0x000fea0003800000 */
[----:B0-----:R-:W0:Y:S02]  /*14b0*/  LDC.64 R126, c[0x0][0x380] ;  /* 0x0000e000ff7e7b82 */ /* 0x001e240000000a00 */
[----:B0-----:R-:W-:-:S06]  /*14c0*/  IMAD.WIDE R224, R83, 0x4, R126 ;  /* 0x0000000453e07825 */ /* 0x001fcc00078e027e */
[----:B------:R-:W0:Y:S01]  /*14d0*/  LDC.64 R126, c[0x0][0x388] ;  /* 0x0000e200ff7e7b82 */ /* 0x000e220000000a00 */
[----:B------:R-:W2:Y:S01]  /*14e0*/  LDG.E R225, desc[UR6][R224.64] ;  /* 0x00000006e0e17981 */ /* 0x000ea2000c1e1900 */
[----:B0-----:R-:W-:-:S05]  /*14f0*/  IMAD.WIDE R126, R80, 0x4, R126 ;  /* 0x00000004507e7825 */ /* 0x001fca00078e027e */
[----:B--2---:R1:W-:Y:S02]  /*1500*/  STG.E desc[UR6][R126.64], R225 ;  /* 0x000000e17e007986 */ /* 0x0043e4000c101906 */
.L_x_7:
[----:B------:R-:W-:Y:S05]  /*1510*/  BSYNC.RECONVERGENT B1 ;  /* 0x0000000000017941 */ /* 0x000fea0003800200 */
.L_x_6:
[----:B------:R-:W-:Y:S05]  /*1520*/  @P1 BRA `(.L_x_1) ;  /* 0x0000003000dc1947 */ /* 0x000fea0003800000 */
[----:B------:R-:W-:Y:S01]  /*1530*/  ISETP.GT.AND P0, PT, R26, 0x257f, PT ;  /* 0x0000257f1a00780c */ /* 0x000fe20003f04270 */
[----:B------:R-:W-:Y:S01]  /*1540*/  BSSY.RECONVERGENT B1, `(.L_x_8) ;  /* 0x0000009000017945 */ /* 0x000fe20003800200 */
[----:B------:R-:W-:-:S11]  /*1550*/  ISETP.GT.U32.AND P1, PT, R66, 0x3f, PT ;  /* 0x0000003f4200780c */ /* 0x000fd60003f24070 */
[----:B------:R-:W-:Y:S05]  /*1560*/  @P0 BRA `(.L_x_9) ;  /* 0x0000000000180947 */ /* 0x000fea0003800000 */
[----:B01----:R-:W0:Y:S02]  /*1570*/  LDC.64 R126, c[0x0][0x380] ;  /* 0x0000e000ff7e7b82 */ /* 0x003e240000000a00 */
[----:B0-----:R-:W-:-:S06]  /*1580*/  IMAD.WIDE R224, R205, 0x4, R126 ;  /* 0x00000004cde07825 */ /* 0x001fcc00078e027e */
[----:B------:R-:W0:Y:S01]  /*1590*/  LDC.64 R126, c[0x0][0x388] ;  /* 0x0000e200ff7e7b82 */ /* 0x000e220000000a00 */
[----:B------:R-:W2:Y:S01]  /*15a0*/  LDG.E R225, desc[UR6][R224.64] ;  /* 0x00000006e0e17981 */ /* 0x000ea2000c1e1900 */
[----:B0-----:R-:W-:-:S05]  /*15b0*/  IMAD.WIDE R126, R207, 0x4, R126 ;  /* 0x00000004cf7e7825 */ /* 0x001fca00078e027e */
[----:B--2---:R2:W-:Y:S02]  /*15c0*/  STG.E desc[UR6][R126.64], R225 ;  /* 0x000000e17e007986 */ /* 0x0045e4000c101906 */
.L_x_9:
[----:B------:R-:W-:Y:S05]  /*15d0*/  BSYNC.RECONVERGENT B1 ;  /* 0x0000000000017941 */ /* 0x000fea0003800200 */
.L_x_8:
[----:B------:R-:W-:Y:S05]  /*15e0*/  @P1 BRA `(.L_x_1) ;  /* 0x0000003000ac1947 */ /* 0x000fea0003800000 */
[----:B------:R-:W0:Y:S01]  /*15f0*/  LDCU UR4, c[0x0][0x360] ;  /* 0x00006c00ff0477ac */ /* 0x000e220008000800 */
[----:B------:R-:W-:Y:S01]  /*1600*/  BSSY.RECONVERGENT B1, `(.L_x_10) ;  /* 0x000000a000017945 */ /* 0x000fe20003800200 */
[----:B012---:R-:W-:-:S05]  /*1610*/  VIADD R126, R26, UR4 ;  /* 0x000000041a7e7c36 */ /* 0x007fca0008000000 */
[----:B------:R-:W-:-:S13]  /*1620*/  ISETP.GT.AND P0, PT, R126, 0x257f, PT ;  /* 0x0000257f7e00780c */ /* 0x000fda0003f04270 */
[----:B------:R-:W-:Y:S05]  /*1630*/  @P0 BRA `(.L_x_11) ;  /* 0x0000000000180947 */ /* 0x000fea0003800000 */
[----:B------:R-:W0:Y:S02]  /*1640*/  LDC.64 R126, c[0x0][0x380] ;  /* 0x0000e000ff7e7b82 */ /* 0x000e240000000a00 */
[----:B0-----:R-:W-:-:S06]  /*1650*/  IMAD.WIDE R224, R204, 0x4, R126 ;  /* 0x00000004cce07825 */ /* 0x001fcc00078e027e */
[----:B------:R-:W0:Y:S01]  /*1660*/  LDC.64 R126, c[0x0][0x388] ;  /* 0x0000e200ff7e7b82 */ /* 0x000e220000000a00 */
[----:B------:R-:W2:Y:S01]  /*1670*/  LDG.E R225, desc[UR6][R224.64] ;  /* 0x00000006e0e17981 */ /* 0x000ea2000c1e1900 */
[----:B0-----:R-:W-:-:S05]  /*1680*/  IMAD.WIDE R126, R208, 0x4, R126 ;  /* 0x00000004d07e7825 */ /* 0x001fca00078e027e */
[----:B--2---:R0:W-:Y:S02]  /*1690*/  STG.E desc[UR6][R126.64], R225 ;  /* 0x000000e17e007986 */ /* 0x0041e4000c101906 */
.L_x_11:
[----:B------:R-:W-:Y:S05]  /*16a0*/  BSYNC.RECONVERGENT B1 ;  /* 0x0000000000017941 */ /* 0x000fea0003800200 */
.L_x_10:
        /* <DEDUP_REMOVED lines=14> */
.L_x_13:
[----:B------:R-:W-:Y:S05]  /*1790*/  BSYNC.RECONVERGENT B1 ;  /* 0x0000000000017941 */ /* 0x000fea0003800200 */
.L_x_12:
        /* <DEDUP_REMOVED lines=11> */
.L_x_15:
[----:B------:R-:W-:Y:S05]  /*1850*/  BSYNC.RECONVERGENT B1 ;  /* 0x0000000000017941 */ /* 0x000fea0003800200 */
.L_x_14:
        /* <DEDUP_REMOVED lines=11> */
.L_x_17:
[----:B------:R-:W-:Y:S05]  /*1910*/  BSYNC.RECONVERGENT B1 ;  /* 0x0000000000017941 */ /* 0x000fea0003800200 */
.L_x_16:
[----:B------:R-:W-:Y:S05]  /*1920*/  @P1 BRA `(.L_x_1) ;  /* 0x0000002c00dc1947 */ /* 0x000fea0003800000 */
[----:B------:R-:W-:Y:S01]  /*1930*/  ISETP.GT.AND P0, PT, R46, 0x257f, PT ;  /* 0x0000257f2e00780c */ /* 0x000fe20003f04270 */
[----:B------:R-:W-:Y:S01]  /*1940*/  BSSY.RECONVERGENT B1, `(.L_x_18) ;  /* 0x0000009000017945 */ /* 0x000fe20003800200 */
[----:B------:R-:W-:-:S11]  /*1950*/  ISETP.GT.U32.AND P1, PT, R82, 0x3f, PT ;  /* 0x0000003f5200780c */ /* 0x000fd60003f24070 */
[----:B------:R-:W-:Y:S05]  /*1960*/  @P0 BRA `(.L_x_19) ;  /* 0x0000000000180947 */ /* 0x000fea0003800000 */
[----:B012---:R-:W0:Y:S02]  /*1970*/  LDC.64 R126, c[0x0][0x380] ;  /* 0x0000e000ff7e7b82 */ /* 0x007e240000000a00 */
[----:B0-----:R-:W-:-:S06]  /*1980*/  IMAD.WIDE R224, R197, 0x4, R126 ;  /* 0x00000004c5e07825 */ /* 0x001fcc00078e027e */
[----:B------:R-:W0:Y:S01]  /*1990*/  LDC.64 R126, c[0x0][0x388] ;  /* 0x0000e200ff7e7b82 */ /* 0x000e220000000a00 */
[----:B------:R-:W2:Y:S01]  /*19a0*/  LDG.E R225, desc[UR6][R224.64] ;  /* 0x00000006e0e17981 */ /* 0x000ea2000c1e1900 */
[----:B0-----:R-:W-:-:S05]  /*19b0*/  IMAD.WIDE R126, R215, 0x4, R126 ;  /* 0x00000004d77e7825 */ /* 0x001fca00078e027e */
[----:B--2---:R3:W-:Y:S02]  /*19c0*/  STG.E desc[UR6][R126.64], R225 ;  /* 0x000000e17e007986 */ /* 0x0047e4000c101906 */
.L_x_19:
[----:B------:R-:W-:Y:S05]  /*19d0*/  BSYNC.RECONVERGENT B1 ;  /* 0x0000000000017941 */ /* 0x000fea0003800200 */
.L_x_18:
[----:B------:R-:W-:Y:S05]  /*19e0*/  @P1 BRA `(.L_x_1) ;  /* 0x0000002c00ac1947 */ /* 0x000fea0003800000 */
[----:B------:R-:W-:Y:S01]  /*19f0*/  ISETP.GT.AND P0, PT, R50, 0x257f, PT ;  /* 0x0000257f3200780c */ /* 0x000fe20003f04270 */
[----:B------:R-:W-:Y:S01]  /*1a00*/  BSSY.RECONVERGENT B1, `(.L_x_20) ;  /* 0x0000009000017945 */ /* 0x000fe20003800200 */
[----:B------:R-:W-:-:S11]  /*1a10*/  ISETP.GT.U32.AND P1, PT, R86, 0x3f, PT ;  /* 0x0000003f5600780c */ /* 0x000fd60003f24070 */
[----:B------:R-:W-:Y:S05]  /*1a20*/  @P0 BRA `(.L_x_21) ;  /* 0x0000000000180947 */ /* 0x000fea0003800000 */
[----:B0123--:R-:W0:Y:S02]  /*1a30*/  LDC.64 R126, c[0x0][0x380] ;  /* 0x0000e000ff7e7b82 */ /* 0x00fe240000000a00 */
[----:B0-----:R-:W-:-:S06]  /*1a40*/  IMAD.WIDE R224, R194, 0x4, R126 ;  /* 0x00000004c2e07825 */ /* 0x001fcc00078e027e */
[----:B------:R-:W0:Y:S01]  /*1a50*/  LDC.64 R126, c[0x0][0x388] ;  /* 0x0000e200ff7e7b82 */ /* 0x000e220000000a00 */
[----:B------:R-:W2:Y:S01]  /*1a60*/  LDG.E R225, desc[UR6][R224.64] ;  /* 0x00000006e0e17981 */ /* 0x000ea2000c1e1900 */
[----:B0-----:R-:W-:-:S05]  /*1a70*/  IMAD.WIDE R126, R217, 0x4, R126 ;  /* 0x00000004d97e7825 */ /* 0x001fca00078e027e */
[----:B--2---:R4:W-:Y:S02]  /*1a80*/  STG.E desc[UR6][R126.64], R225 ;  /* 0x000000e17e007986 */ /* 0x0049e4000c101906 */
.L_x_21:
[----:B------:R-:W-:Y:S05]  /*1a90*/  BSYNC.RECONVERGENT B1 ;  /* 0x0000000000017941 */ /* 0x000fea0003800200 */
.L_x_20:
[----:B------:R-:W-:Y:S05]  /*1aa0*/  @P1 BRA `(.L_x_1) ;  /* 0x0000002c007c1947 */ /* 0x000fea0003800000 */
[----:B------:R-:W-:Y:S01]  /*1ab0*/  ISETP.GT.AND P0, PT, R54, 0x257f, PT ;  /* 0x0000257f3600780c */ /* 0x000fe20003f04270 */
[----:B------:R-:W-:Y:S01]  /*1ac0*/  BSSY.RECONVERGENT B1, `(.L_x_22) ;  /* 0x0000009000017945 */ /* 0x000fe20003800200 */
[----:B------:R-:W-:-:S11]  /*1ad0*/  ISETP.GT.U32.AND P1, PT, R90, 0x3f, PT ;  /* 0x0000003f5a00780c */ /* 0x000fd60003f24070 */
[----:B------:R-:W-:Y:S05]  /*1ae0*/  @P0 BRA `(.L_x_23) ;  /* 0x0000000000180947 */ /* 0x000fea0003800000 */
[----:B01234-:R-:W0:Y:S02]  /*1af0*/  LDC.64 R126, c[0x0][0x380] ;  /* 0x0000e000ff7e7b82 */ /* 0x01fe240000000a00 */
[----:B0-----:R-:W-:-:S06]  /*1b00*/  IMAD.WIDE R224, R193, 0x4, R126 ;  /* 0x00000004c1e07825 */ /* 0x001fcc00078e027e */
[----:B------:R-:W0:Y:S01]  /*1b10*/  LDC.64 R126, c[0x0][0x388] ;  /* 0x0000e200ff7e7b82 */ /* 0x000e220000000a00 */
[----:B------:R-:W2:Y:S01]  /*1b20*/  LDG.E R225, desc[UR6][R224.64] ;  /* 0x00000006e0e17981 */ /* 0x000ea2000c1e1900 */
[----:B0-----:R-:W-:-:S05]  /*1b30*/  IMAD.WIDE R126, R218, 0x4, R126 ;  /* 0x00000004da7e7825 */ /* 0x001fca00078e027e */
[----:B--2---:R0:W-:Y:S02]  /*1b40*/  STG.E desc[UR6][R126.64], R225 ;  /* 0x000000e17e007986 */ /* 0x0041e4000c101906 */
.L_x_23:
[----:B------:R-:W-:Y:S05]  /*1b50*/  BSYNC.RECONVERGENT B1 ;  /* 0x0000000000017941 */ /* 0x000fea0003800200 */
.L_x_22:
        /* <DEDUP_REMOVED lines=11> */
.L_x_25:
[----:B------:R-:W-:Y:S05]  /*1c10*/  BSYNC.RECONVERGENT B1 ;  /* 0x0000000000017941 */ /* 0x000fea0003800200 */
.L_x_24:
[----:B------:R-:W-:Y:S05]  /*1c20*/  @P1 BRA `(.L_x_1) ;  /* 0x0000002c001c1947 */ /* 0x000fea0003800000 */
[----:B------:R-:W-:Y:S01]  /*1c30*/  ISETP.GT.AND P0, PT, R62, 0x257f, PT ;  /* 0x0000257f3e00780c */ /* 0x000fe20003f04270 */
[----:B------:R-:W-:-:S12]  /*1c40*/  BSSY.RECONVERGENT B1, `(.L_x_26) ;  /* 0x0000008000017945 */ /* 0x000fd80003800200 */
[----:B------:R-:W-:Y:S05]  /*1c50*/  @P0 BRA `(.L_x_27) ;  /* 0x0000000000180947 */ /* 0x000fea0003800000 */
[----:B01234-:R-:W0:Y:S02]  /*1c60*/  LDC.64 R126, c[0x0][0x380] ;  /* 0x0000e000ff7e7b82 */ /* 0x01fe240000000a00 */
[----:B0-----:R-:W-:-:S06]  /*1c70*/  IMAD.WIDE R224, R189, 0x4, R126 ;  /* 0x00000004bde07825 */ /* 0x001fcc00078e027e */
[----:B------:R-:W0:Y:S01]  /*1c80*/  LDC.64 R126, c[0x0][0x388] ;  /* 0x0000e200ff7e7b82 */ /* 0x000e220000000a00 */
[----:B------:R-:W2:Y:S01]  /*1c90*/  LDG.E R225, desc[UR6][R224.64] ;  /* 0x00000006e0e17981 */ /* 0x000ea2000c1e1900 */
[----:B0-----:R-:W-:-:S05]  /*1ca0*/  IMAD.WIDE R126, R221, 0x4, R126 ;  /* 0x00000004dd7e7825 */ /* 0x001fca00078e027e */
[----:B--2---:R0:W-:Y:S02]  /*1cb0*/  STG.E desc[UR6][R126.64], R225 ;  /* 0x000000e17e007986 */ /* 0x0041e4000c101906 */
.L_x_27:
[----:B------:R-:W-:Y:S05]  /*1cc0*/  BSYNC.RECONVERGENT B1 ;  /* 0x0000000000017941 */ /* 0x000fea0003800200 */
.L_x_26:
[----:B------:R-:W0:Y:S02]  /*1cd0*/  LDCU UR4, c[0x0][0x360] ;  /* 0x00006c00ff0477ac */ /* 0x000e240008000800 */
[----:B01234-:R-:W-:-:S04]  /*1ce0*/  IADD3 R126, PT, PT, R94, UR4, RZ ;  /* 0x000000045e7e7c10 */ /* 0x01ffc8000fffe0ff */
        /* <DEDUP_REMOVED lines=12> */
.L_x_29:
[----:B------:R-:W-:Y:S05]  /*1db0*/  BSYNC.RECONVERGENT B1 ;  /* 0x0000000000017941 */ /* 0x000fea0003800200 */
.L_x_28:
        /* <DEDUP_REMOVED lines=11> */
.L_x_31:
[----:B------:R-:W-:Y:S05]  /*1e70*/  BSYNC.RECONVERGENT B1 ;  /* 0x0000000000017941 */ /* 0x000fea0003800200 */
.L_x_30:
        /* <DEDUP_REMOVED lines=11> */
.L_x_33:
[----:B------:R-:W-:Y:S05]  /*1f30*/  BSYNC.RECONVERGENT B1 ;  /* 0x0000000000017941 */ /* 0x000fea0003800200 */
.L_x_32:
        /* <DEDUP_REMOVED lines=11> */
.L_x_35:
[----:B------:R-:W-:Y:S05]  /*1ff0*/  BSYNC.RECONVERGENT B1 ;  /* 0x0000000000017941 */ /* 0x000fea0003800200 */
.L_x_34:
        /* <DEDUP_REMOVED lines=11> */
.L_x_37:
[----:B------:R-:W-:Y:S05]  /*20b0*/  BSYNC.RECONVERGENT B1 ;  /* 0x0000000000017941 */ /* 0x000fea0003800200 */
.L_x_36:
        /* <DEDUP_REMOVED lines=11> */
.L_x_39:
[----:B------:R-:W-:Y:S05]  /*2170*/  BSYNC.RECONVERGENT B1 ;  /* 0x0000000000017941 */ /* 0x000fea0003800200 */
.L_x_38:
        /* <DEDUP_REMOVED lines=11> */
.L_x_41:
[----:B------:R-:W-:Y:S05]  /*2230*/  BSYNC.RECONVERGENT B1 ;  /* 0x0000000000017941 */ /* 0x000fea0003800200 */
.L_x_40:
        /* <DEDUP_REMOVED lines=11> */
.L_x_43:
[----:B------:R-:W-:Y:S05]  /*22f0*/  BSYNC.RECONVERGENT B1 ;  /* 0x0000000000017941 */ /* 0x000fea0003800200 */
.L_x_42:
        /* <DEDUP_REMOVED lines=11> */
.L_x_45:
[----:B------:R-:W-:Y:S05]  /*23b0*/  BSYNC.RECONVERGENT B1 ;  /* 0x0000000000017941 */ /* 0x000fea0003800200 */
.L_x_44:
        /* <DEDUP_REMOVED lines=11> */
.L_x_47:
[----:B------:R-:W-:Y:S05]  /*2470*/  BSYNC.RECONVERGENT B1 ;  /* 0x0000000000017941 */ /* 0x000fea0003800200 */
.L_x_46:
        /* <DEDUP_REMOVED lines=11> */
.L_x_49:
[----:B------:R-:W-:Y:S05]  /*2530*/  BSYNC.RECONVERGENT B1 ;  /* 0x0000000000017941 */ /* 0x000fea0003800200 */
.L_x_48:
        /* <DEDUP_REMOVED lines=11> */
.L_x_51:
[----:B------:R-:W-:Y:S05]  /*25f0*/  BSYNC.RECONVERGENT B1 ;  /* 0x0000000000017941 */ /* 0x000fea0003800200 */
.L_x_50:
        /* <DEDUP_REMOVED lines=11> */
.L_x_53:
[----:B------:R-:W-:Y:S05]  /*26b0*/  BSYNC.RECONVERGENT B1 ;  /* 0x0000000000017941 */ /* 0x000fea0003800200 */
.L_x_52:
        /* <DEDUP_REMOVED lines=11> */
.L_x_55:
[----:B------:R-:W-:Y:S05]  /*2770*/  BSYNC.RECONVERGENT B1 ;  /* 0x0000000000017941 */ /* 0x000fea0003800200 */
.L_x_54:
        /* <DEDUP_REMOVED lines=11> */
.L_x_57:
[----:B------:R-:W-:Y:S05]  /*2830*/  BSYNC.RECONVERGENT B1 ;  /* 0x0000000000017941 */ /* 0x000fea0003800200 */
.L_x_56:
[----:B------:R-:W-:Y:S05]  /*2840*/  @P1 BRA `(.L_x_1) ;  /* 0x0000002000141947 */ /* 0x000fea0003800000 */
[----:B------:R-:W0:Y:S01]  /*2850*/  LDCU UR4, c[0x0][0x360] ;  /* 0x00006c00ff0477ac */ /* 0x000e220008000800 */
[----:B------:R-:W-:Y:S01]  /*2860*/  BSSY.RECONVERGENT B1, `(.L_x_58) ;  /* 0x000000a000017945 */ /* 0x000fe20003800200 */
[----:B01234-:R-:W-:-:S05]  /*2870*/  VIADD R126, R121, UR4 ;  /* 0x00000004797e7c36 */ /* 0x01ffca0008000000 */
        /* <DEDUP_REMOVED lines=8> */
.L_x_59:
[----:B------:R-:W-:Y:S05]  /*2900*/  BSYNC.RECONVERGENT B1 ;  /* 0x0000000000017941 */ /* 0x000fea0003800200 */
.L_x_58:
        /* <DEDUP_REMOVED lines=14> */
.L_x_61:
[----:B------:R-:W-:Y:S05]  /*29f0*/  BSYNC.RECONVERGENT B1 ;  /* 0x0000000000017941 */ /* 0x000fea0003800200 */
.L_x_60:
        /* <DEDUP_REMOVED lines=11> */
.L_x_63:
[----:B------:R-:W-:Y:S05]  /*2ab0*/  BSYNC.RECONVERGENT B1 ;  /* 0x0000000000017941 */ /* 0x000fea0003800200 */
.L_x_62:
        /* <DEDUP_REMOVED lines=11> */
.L_x_65:
[----:B------:R-:W-:Y:S05]  /*2b70*/  BSYNC.RECONVERGENT B1 ;  /* 0x0000000000017941 */ /* 0x000fea0003800200 */
.L_x_64:
        /* <DEDUP_REMOVED lines=11> */
.L_x_67:
[----:B------:R-:W-:Y:S05]  /*2c30*/  BSYNC.RECONVERGENT B1 ;  /* 0x0000000000017941 */ /* 0x000fea0003800200 */
.L_x_66:
        /* <DEDUP_REMOVED lines=11> */
.L_x_69:
[----:B------:R-:W-:Y:S05]  /*2cf0*/  BSYNC.RECONVERGENT B1 ;  /* 0x0000000000017941 */ /* 0x000fea0003800200 */
.L_x_68:
        /* <DEDUP_REMOVED lines=11> */
.L_x_71:
[----:B------:R-:W-:Y:S05]  /*2db0*/  BSYNC.RECONVERGENT B1 ;  /* 0x0000000000017941 */ /* 0x000fea0003800200 */
.L_x_70:
        /* <DEDUP_REMOVED lines=11> */
.L_x_73:
[----:B------:R-:W-:Y:S05]  /*2e70*/  BSYNC.RECONVERGENT B1 ;  /* 0x0000000000017941 */ /* 0x000fea0003800200 */
.L_x_72:
        /* <DEDUP_REMOVED lines=11> */
.L_x_75:
[----:B------:R-:W-:Y:S05]  /*2f30*/  BSYNC.RECONVERGENT B1 ;  /* 0x0000000000017941 */ /* 0x000fea0003800200 */
.L_x_74:
        /* <DEDUP_REMOVED lines=11> */
.L_x_77:
[----:B------:R-:W-:Y:S05]  /*2ff0*/  BSYNC.RECONVERGENT B1 ;  /* 0x0000000000017941 */ /* 0x000fea0003800200 */
.L_x_76:
        /* <DEDUP_REMOVED lines=11> */
.L_x_79:
[----:B------:R-:W-:Y:S05]  /*30b0*/  BSYNC.RECONVERGENT B1 ;  /* 0x0000000000017941 */ /* 0x000fea0003800200 */
.L_x_78:
        /* <DEDUP_REMOVED lines=11> */
.L_x_81:
[----:B------:R-:W-:Y:S05]  /*3170*/  BSYNC.RECONVERGENT B1 ;  /* 0x0000000000017941 */ /* 0x000fea0003800200 */
.L_x_80:
        /* <DEDUP_REMOVED lines=11> */
.L_x_83:
[----:B------:R-:W-:Y:S05]  /*3230*/  BSYNC.RECONVERGENT B1 ;  /* 0x0000000000017941 */ /* 0x000fea0003800200 */
.L_x_82:
        /* <DEDUP_REMOVED lines=11> */
.L_x_85:
[----:B------:R-:W-:Y:S05]  /*32f0*/  BSYNC.RECONVERGENT B1 ;  /* 0x0000000000017941 */ /* 0x000fea0003800200 */
.L_x_84:
        /* <DEDUP_REMOVED lines=11> */
.L_x_87:
[----:B------:R-:W-:Y:S05]  /*33b0*/  BSYNC.RECONVERGENT B1 ;  /* 0x0000000000017941 */ /* 0x000fea0003800200 */
.L_x_86:
        /* <DEDUP_REMOVED lines=11> */
.L_x_89:
[----:B------:R-:W-:Y:S05]  /*3470*/  BSYNC.RECONVERGENT B1 ;  /* 0x0000000000017941 */ /* 0x000fea0003800200 */
.L_x_88:
        /* <DEDUP_REMOVED lines=11> */
.L_x_91:
[----:B------:R-:W-:Y:S05]  /*3530*/  BSYNC.RECONVERGENT B1 ;  /* 0x0000000000017941 */ /* 0x000fea0003800200 */
.L_x_90:
        /* <DEDUP_REMOVED lines=11> */
.L_x_93:
[----:B------:R-:W-:Y:S05]  /*35f0*/  BSYNC.RECONVERGENT B1 ;  /* 0x0000000000017941 */ /* 0x000fea0003800200 */
.L_x_92:
        /* <DEDUP_REMOVED lines=11> */
.L_x_95:
[----:B------:R-:W-:Y:S05]  /*36b0*/  BSYNC.RECONVERGENT B1 ;  /* 0x0000000000017941 */ /* 0x000fea0003800200 */
.L_x_94:
        /* <DEDUP_REMOVED lines=10> */
.L_x_97:
[----:B------:R-:W-:Y:S05]  /*3760*/  BSYNC.RECONVERGENT B1 ;  /* 0x0000000000017941 */ /* 0x000fea0003800200 */
.L_x_96:
[----:B------:R-:W0:Y:S02]  /*3770*/  LDCU UR4, c[0x0][0x360] ;  /* 0x00006c00ff0477ac */ /* 0x000e240008000800 */
[----:B01234-:R-:W-:-:S04]  /*3780*/  IADD3 R126, PT, PT, R223, UR4, RZ ;  /* 0x00000004df7e7c10 */ /* 0x01ffc8000fffe0ff */
[----:B------:R-:W-:-:S13]  /*3790*/  ISETP.GT.U32.AND P0, PT, R126, 0x3f, PT ;  /* 0x0000003f7e00780c */ /* 0x000fda0003f04070 */
[----:B------:R-:W-:Y:S05]  /*37a0*/  @P0 BRA `(.L_x_1) ;  /* 0x00000010003c0947 */ /* 0x000fea0003800000 */
[----:B------:R-:W0:Y:S01]  /*37b0*/  LDCU UR4, c[0x0][0x360] ;  /* 0x00006c00ff0477ac */ /* 0x000e220008000800 */
[----:B------:R-:W1:Y:S01]  /*37c0*/  LDC R126, c[0x0][0x360] ;  /* 0x0000d800ff7e7b82 */ /* 0x000e620000000800 */
[----:B------:R-:W-:Y:S01]  /*37d0*/  BSSY.RECONVERGENT B1, `(.L_x_98) ;  /* 0x000000c000017945 */ /* 0x000fe20003800200 */
[----:B0-----:R-:W-:-:S05]  /*37e0*/  VIADD R127, R199, UR4 ;  /* 0x00000004c77f7c36 */ /* 0x001fca0008000000 */
[----:B------:R-:W-:Y:S02]  /*37f0*/  ISETP.GT.AND P0, PT, R127, 0x257f, PT ;  /* 0x0000257f7f00780c */ /* 0x000fe40003f04270 */
[----:B-1----:R-:W-:-:S04]  /*3800*/  IADD3 R126, PT, PT, R126, R223, R126 ;  /* 0x000000df7e7e7210 */ /* 0x002fc80007ffe07e */
[----:B------:R-:W-:-:S07]  /*3810*/  ISETP.GT.U32.AND P1, PT, R126, 0x3f, PT ;  /* 0x0000003f7e00780c */ /* 0x000fce0003f24070 */
[----:B------:R-:W-:Y:S06]  /*3820*/  @P0 BRA `(.L_x_99) ;  /* 0x0000000000180947 */ /* 0x000fec0003800000 */
[----:B------:R-:W0:Y:S02]  /*3830*/  LDC.64 R126, c[0x0][0x380] ;  /* 0x0000e000ff7e7b82 */ /* 0x000e240000000a00 */
[----:B0-----:R-:W-:-:S06]  /*3840*/  IMAD.WIDE R224, R115, 0x4, R126 ;  /* 0x0000000473e07825 */ /* 0x001fcc00078e027e */
[----:B------:R-:W0:Y:S01]  /*3850*/  LDC.64 R126, c[0x0][0x388] ;  /* 0x0000e200ff7e7b82 */ /* 0x000e220000000a00 */
[----:B------:R-:W2:Y:S01]  /*3860*/  LDG.E R225, desc[UR6][R224.64] ;  /* 0x00000006e0e17981 */ /* 0x000ea2000c1e1900 */
[----:B0-----:R-:W-:-:S05]  /*3870*/  IMAD.WIDE R126, R25, 0x4, R126 ;  /* 0x00000004197e7825 */ /* 0x001fca00078e027e */
[----:B--2---:R0:W-:Y:S02]  /*3880*/  STG.E desc[UR6][R126.64], R225 ;  /* 0x000000e17e007986 */ /* 0x0041e4000c101906 */
.L_x_99:
[----:B------:R-:W-:Y:S05]  /*3890*/  BSYNC.RECONVERGENT B1 ;  /* 0x0000000000017941 */ /* 0x000fea0003800200 */
.L_x_98:
[----:B------:R-:W-:Y:S05]  /*38a0*/  @P1 BRA `(.L_x_1) ;  /* 0x0000000c00fc1947 */ /* 0x000fea0003800000 */
[----:B------:R-:W1:Y:S08]  /*38b0*/  LDC R224, c[0x0][0x360] ;  /* 0x0000d800ffe07b82 */ /* 0x000e700000000800 */
[----:B0-----:R-:W0:Y:S01]  /*38c0*/  LDC.64 R126, c[0x0][0x380] ;  /* 0x0000e000ff7e7b82 */ /* 0x001e220000000a00 */
[----:B-1----:R-:W-:-:S04]  /*38d0*/  IADD3 R224, PT, PT, R224, R199, R224 ;  /* 0x000000c7e0e07210 */ /* 0x002fc80007ffe0e0 */
[----:B------:R-:W-:-:S13]  /*38e0*/  ISETP.GT.AND P0, PT, R224, 0x257f, PT ;  /* 0x0000257fe000780c */ /* 0x000fda0003f04270 */
[----:B0-----:R-:W-:Y:S01]  /*38f0*/  @!P0 IMAD.WIDE R224, R112, 0x4, R126 ;  /* 0x0000000470e08825 */ /* 0x001fe200078e027e */
[----:B------:R-:W0:Y:S05]  /*3900*/  LDC R227, c[0x0][0x360] ;  /* 0x0000d800ffe37b82 */ /* 0x000e2a0000000800 */
[----:B------:R-:W2:Y:S03]  /*3910*/  @!P0 LDG.E R225, desc[UR6][R224.64] ;  /* 0x00000006e0e18981 */ /* 0x000ea6000c1e1900 */
[----:B------:R-:W1:Y:S01]  /*3920*/  LDC.64 R126, c[0x0][0x388] ;  /* 0x0000e200ff7e7b82 */ /* 0x000e620000000a00 */
[----:B0-----:R-:W-:-:S04]  /*3930*/  IADD3 R226, PT, PT, R227, R223, R227 ;  /* 0x000000dfe3e27210 */ /* 0x001fc80007ffe0e3 */
[----:B------:R-:W-:Y:S01]  /*3940*/  IADD3 R226, PT, PT, R226, R227, RZ ;  /* 0x000000e3e2e27210 */ /* 0x000fe20007ffe0ff */
[----:B-1----:R-:W-:-:S05]  /*3950*/  @!P0 IMAD.WIDE R126, R24, 0x4, R126 ;  /* 0x00000004187e8825 */ /* 0x002fca00078e027e */
[----:B--2---:R0:W-:Y:S01]  /*3960*/  @!P0 STG.E desc[UR6][R126.64], R225 ;  /* 0x000000e17e008986 */ /* 0x0041e2000c101906 */
[----:B------:R-:W-:-:S13]  /*3970*/  ISETP.GT.U32.AND P0, PT, R226, 0x3f, PT ;  /* 0x0000003fe200780c */ /* 0x000fda0003f04070 */
[----:B0-----:R-:W-:Y:S05]  /*3980*/  @P0 BRA `(.L_x_1) ;  /* 0x0000000c00c40947 */ /* 0x001fea0003800000 */
[----:B------:R-:W0:Y:S08]  /*3990*/  LDC R225, c[0x0][0x360] ;  /* 0x0000d800ffe17b82 */ /* 0x000e300000000800 */
[----:B------:R-:W1:Y:S01]  /*39a0*/  LDC.64 R126, c[0x0][0x380] ;  /* 0x0000e000ff7e7b82 */ /* 0x000e620000000a00 */
[----:B0-----:R-:W-:-:S04]  /*39b0*/  IADD3 R224, PT, PT, R225, R199, R225 ;  /* 0x000000c7e1e07210 */ /* 0x001fc80007ffe0e1 */
[----:B------:R-:W-:-:S04]  /*39c0*/  IADD3 R224, PT, PT, R224, R225, RZ ;  /* 0x000000e1e0e07210 */ /* 0x000fc80007ffe0ff */
[----:B------:R-:W-:-:S13]  /*39d0*/  ISETP.GT.AND P0, PT, R224, 0x257f, PT ;  /* 0x0000257fe000780c */ /* 0x000fda0003f04270 */
[----:B-1----:R-:W-:Y:S01]  /*39e0*/  @!P0 IMAD.WIDE R224, R111, 0x4, R126 ;  /* 0x000000046fe08825 */ /* 0x002fe200078e027e */
[----:B------:R-:W0:Y:S05]  /*39f0*/  LDC R227, c[0x0][0x360] ;  /* 0x0000d800ffe37b82 */ /* 0x000e2a0000000800 */
[----:B------:R-:W2:Y:S03]  /*3a00*/  @!P0 LDG.E R225, desc[UR6][R224.64] ;  /* 0x00000006e0e18981 */ /* 0x000ea6000c1e1900 */
[----:B------:R-:W1:Y:S01]  /*3a10*/  LDC.64 R126, c[0x0][0x388] ;  /* 0x0000e200ff7e7b82 */ /* 0x000e620000000a00 */
[----:B0-----:R-:W-:-:S04]  /*3a20*/  IADD3 R226, PT, PT, R227, R223, R227 ;  /* 0x000000dfe3e27210 */ /* 0x001fc80007ffe0e3 */
[----:B------:R-:W-:Y:S01]  /*3a30*/  IADD3 R226, PT, PT, R227, R226, R227 ;  /* 0x000000e2e3e27210 */ /* 0x000fe20007ffe0e3 */
[----:B-1----:R-:W-:-:S05]  /*3a40*/  @!P0 IMAD.WIDE R126, R23, 0x4, R126 ;  /* 0x00000004177e8825 */ /* 0x002fca00078e027e */
[----:B--2---:R0:W-:Y:S01]  /*3a50*/  @!P0 STG.E desc[UR6][R126.64], R225 ;  /* 0x000000e17e008986 */ /* 0x0041e2000c101906 */
[----:B------:R-:W-:-:S13]  /*3a60*/  ISETP.GT.U32.AND P0, PT, R226, 0x3f, PT ;  /* 0x0000003fe200780c */ /* 0x000fda0003f04070 */
[----:B0-----:R-:W-:Y:S05]  /*3a70*/  @P0 BRA `(.L_x_1) ;  /* 0x0000000c00880947 */ /* 0x001fea0003800000 */
[----:B------:R-:W0:Y:S08]  /*3a80*/  LDC R225, c[0x0][0x360] ;  /* 0x0000d800ffe17b82 */ /* 0x000e300000000800 */
[----:B------:R-:W1:Y:S01]  /*3a90*/  LDC.64 R126, c[0x0][0x380] ;  /* 0x0000e000ff7e7b82 */ /* 0x000e620000000a00 */
[----:B0-----:R-:W-:-:S04]  /*3aa0*/  IADD3 R224, PT, PT, R225, R199, R225 ;  /* 0x000000c7e1e07210 */ /* 0x001fc80007ffe0e1 */
[----:B------:R-:W-:-:S04]  /*3ab0*/  IADD3 R224, PT, PT, R225, R224, R225 ;  /* 0x000000e0e1e07210 */ /* 0x000fc80007ffe0e1 */
[----:B------:R-:W-:-:S13]  /*3ac0*/  ISETP.GT.AND P0, PT, R224, 0x257f, PT ;  /* 0x0000257fe000780c */ /* 0x000fda0003f04270 */
[----:B-1----:R-:W-:Y:S01]  /*3ad0*/  @!P0 IMAD.WIDE R224, R108, 0x4, R126 ;  /* 0x000000046ce08825 */ /* 0x002fe200078e027e */
[----:B------:R-:W0:Y:S05]  /*3ae0*/  LDC R227, c[0x0][0x360] ;  /* 0x0000d800ffe37b82 */ /* 0x000e2a0000000800 */
[----:B------:R-:W2:Y:S03]  /*3af0*/  @!P0 LDG.E R225, desc[UR6][R224.64] ;  /* 0x00000006e0e18981 */ /* 0x000ea6000c1e1900 */
[----:B------:R-:W1:Y:S01]  /*3b00*/  LDC.64 R126, c[0x0][0x388] ;  /* 0x0000e200ff7e7b82 */ /* 0x000e620000000a00 */
[----:B0-----:R-:W-:-:S04]  /*3b10*/  IADD3 R226, PT, PT, R227, R223, R227 ;  /* 0x000000dfe3e27210 */ /* 0x001fc80007ffe0e3 */
[----:B------:R-:W-:Y:S01]  /*3b20*/  IADD3 R226, PT, PT, R227, R226, R227 ;  /* 0x000000e2e3e27210 */ /* 0x000fe20007ffe0e3 */
[----:B-1----:R-:W-:-:S04]  /*3b30*/  @!P0 IMAD.WIDE R126, R21, 0x4, R126 ;  /* 0x00000004157e8825 */ /* 0x002fc800078e027e */
[----:B------:R-:W-:Y:S01]  /*3b40*/  IMAD.IADD R226, R226, 0x1, R227 ;  /* 0x00000001e2e27824 */ /* 0x000fe200078e02e3 */
[----:B--2---:R0:W-:Y:S04]  /*3b50*/  @!P0 STG.E desc[UR6][R126.64], R225 ;  /* 0x000000e17e008986 */ /* 0x0041e8000c101906 */
[----:B------:R-:W-:-:S13]  /*3b60*/  ISETP.GT.U32.AND P0, PT, R226, 0x3f, PT ;  /* 0x0000003fe200780c */ /* 0x000fda0003f04070 */
[----:B0-----:R-:W-:Y:S05]  /*3b70*/  @P0 BRA `(.L_x_1) ;  /* 0x0000000c00480947 */ /* 0x001fea0003800000 */
[----:B------:R-:W0:Y:S08]  /*3b80*/  LDC R225, c[0x0][0x360] ;  /* 0x0000d800ffe17b82 */ /* 0x000e300000000800 */
[----:B------:R-:W1:Y:S01]  /*3b90*/  LDC.64 R126, c[0x0][0x380] ;  /* 0x0000e000ff7e7b82 */ /* 0x000e620000000a00 */
[----:B0-----:R-:W-:-:S04]  /*3ba0*/  IADD3 R224, PT, PT, R225, R199, R225 ;  /* 0x000000c7e1e07210 */ /* 0x001fc80007ffe0e1 */
[----:B------:R-:W-:-:S04]  /*3bb0*/  IADD3 R224, PT, PT, R225, R224, R225 ;  /* 0x000000e0e1e07210 */ /* 0x000fc80007ffe0e1 */
        /* <DEDUP_REMOVED lines=8> */
[----:B-1----:R-:W-:-:S03]  /*3c40*/  @!P0 IMAD.WIDE R126, R20, 0x4, R126 ;  /* 0x00000004147e8825 */ /* 0x002fc600078e027e */
[----:B------:R-:W-:Y:S02]  /*3c50*/  IADD3 R226, PT, PT, R227, R226, R227 ;  /* 0x000000e2e3e27210 */ /* 0x000fe40007ffe0e3 */
[----:B--2---:R0:W-:Y:S02]  /*3c60*/  @!P0 STG.E desc[UR6][R126.64], R225 ;  /* 0x000000e17e008986 */ /* 0x0041e4000c101906 */
[----:B------:R-:W-:-:S13]  /*3c70*/  ISETP.GT.U32.AND P0, PT, R226, 0x3f, PT ;  /* 0x0000003fe200780c */ /* 0x000fda0003f04070 */
[----:B0-----:R-:W-:Y:S05]  /*3c80*/  @P0 BRA `(.L_x_1) ;  /* 0x0000000c00040947 */ /* 0x001fea0003800000 */
[----:B------:R-:W0:Y:S01]  /*3c90*/  LDC.64 R126, c[0x0][0x380] ;  /* 0x0000e000ff7e7b82 */ /* 0x000e220000000a00 */
[----:B------:R-:W-:-:S13]  /*3ca0*/  ISETP.GT.AND P0, PT, R209, 0x257f, PT ;  /* 0x0000257fd100780c */ /* 0x000fda0003f04270 */
[----:B0-----:R-:W-:Y:S01]  /*3cb0*/  @!P0 IMAD.WIDE R224, R104, 0x4, R126 ;  /* 0x0000000468e08825 */ /* 0x001fe200078e027e */
[----:B------:R-:W0:Y:S05]  /*3cc0*/  LDC R227, c[0x0][0x360] ;  /* 0x0000d800ffe37b82 */ /* 0x000e2a0000000800 */
[----:B------:R-:W2:Y:S03]  /*3cd0*/  @!P0 LDG.E R225, desc[UR6][R224.64] ;  /* 0x00000006e0e18981 */ /* 0x000ea6000c1e1900 */
[----:B------:R-:W1:Y:S01]  /*3ce0*/  LDC.64 R126, c[0x0][0x388] ;  /* 0x0000e200ff7e7b82 */ /* 0x000e620000000a00 */
[----:B0-----:R-:W-:-:S04]  /*3cf0*/  IADD3 R226, PT, PT, R227, R223, R227 ;  /* 0x000000dfe3e27210 */ /* 0x001fc80007ffe0e3 */
[----:B------:R-:W-:-:S04]  /*3d00*/  IADD3 R226, PT, PT, R227, R226, R227 ;  /* 0x000000e2e3e27210 */ /* 0x000fc80007ffe0e3 */
[----:B------:R-:W-:Y:S01]  /*3d10*/  IADD3 R226, PT, PT, R227, R226, R227 ;  /* 0x000000e2e3e27210 */ /* 0x000fe20007ffe0e3 */
[----:B-1----:R-:W-:-:S03]  /*3d20*/  @!P0 IMAD.WIDE R126, R19, 0x4, R126 ;  /* 0x00000004137e8825 */ /* 0x002fc600078e027e */
[----:B------:R-:W-:Y:S02]  /*3d30*/  IADD3 R226, PT, PT, R226, R227, RZ ;  /* 0x000000e3e2e27210 */ /* 0x000fe40007ffe0ff */
[----:B--2---:R0:W-:Y:S02]  /*3d40*/  @!P0 STG.E desc[UR6][R126.64], R225 ;  /* 0x000000e17e008986 */ /* 0x0041e4000c101906 */
[----:B------:R-:W-:-:S13]  /*3d50*/  ISETP.GT.U32.AND P0, PT, R226, 0x3f, PT ;  /* 0x0000003fe200780c */ /* 0x000fda0003f04070 */
[----:B0-----:R-:W-:Y:S05]  /*3d60*/  @P0 BRA `(.L_x_1) ;  /* 0x0000000800cc0947 */ /* 0x001fea0003800000 */
[----:B------:R-:W0:Y:S01]  /*3d70*/  LDCU UR4, c[0x0][0x360] ;  /* 0x00006c00ff0477ac */ /* 0x000e220008000800 */
[----:B------:R-:W1:Y:S01]  /*3d80*/  LDC.64 R126, c[0x0][0x380] ;  /* 0x0000e000ff7e7b82 */ /* 0x000e620000000a00 */
[----:B0-----:R-:W-:-:S05]  /*3d90*/  VIADD R224, R209, UR4 ;  /* 0x00000004d1e07c36 */ /* 0x001fca0008000000 */
[----:B------:R-:W-:-:S13]  /*3da0*/  ISETP.GT.AND P0, PT, R224, 0x257f, PT ;  /* 0x0000257fe000780c */ /* 0x000fda0003f04270 */
[----:B-1----:R-:W-:Y:S01]  /*3db0*/  @!P0 IMAD.WIDE R224, R103, 0x4, R126 ;  /* 0x0000000467e08825 */ /* 0x002fe200078e027e */
[----:B------:R-:W0:Y:S05]  /*3dc0*/  LDC R227, c[0x0][0x360] ;  /* 0x0000d800ffe37b82 */ /* 0x000e2a0000000800 */
[----:B------:R-:W2:Y:S03]  /*3dd0*/  @!P0 LDG.E R225, desc[UR6][R224.64] ;  /* 0x00000006e0e18981 */ /* 0x000ea6000c1e1900 */
[----:B------:R-:W1:Y:S01]  /*3de0*/  LDC.64 R126, c[0x0][0x388] ;  /* 0x0000e200ff7e7b82 */ /* 0x000e620000000a00 */
[----:B0-----:R-:W-:-:S04]  /*3df0*/  IADD3 R226, PT, PT, R227, R223, R227 ;  /* 0x000000dfe3e27210 */ /* 0x001fc80007ffe0e3 */
[----:B------:R-:W-:-:S04]  /*3e00*/  IADD3 R226, PT, PT, R227, R226, R227 ;  /* 0x000000e2e3e27210 */ /* 0x000fc80007ffe0e3 */
[----:B------:R-:W-:Y:S01]  /*3e10*/  IADD3 R226, PT, PT, R227, R226, R227 ;  /* 0x000000e2e3e27210 */ /* 0x000fe20007ffe0e3 */
[----:B-1----:R-:W-:-:S03]  /*3e20*/  @!P0 IMAD.WIDE R126, R18, 0x4, R126 ;  /* 0x00000004127e8825 */ /* 0x002fc600078e027e */
[----:B------:R-:W-:Y:S02]  /*3e30*/  IADD3 R226, PT, PT, R227, R226, R227 ;  /* 0x000000e2e3e27210 */ /* 0x000fe40007ffe0e3 */
[----:B--2---:R0:W-:Y:S02]  /*3e40*/  @!P0 STG.E desc[UR6][R126.64], R225 ;  /* 0x000000e17e008986 */ /* 0x0041e4000c101906 */
[----:B------:R-:W-:-:S13]  /*3e50*/  ISETP.GT.U32.AND P0, PT, R226, 0x3f, PT ;  /* 0x0000003fe200780c */ /* 0x000fda0003f04070 */
[----:B0-----:R-:W-:Y:S05]  /*3e60*/  @P0 BRA `(.L_x_1) ;  /* 0x00000008008c0947 */ /* 0x001fea0003800000 */
[----:B------:R-:W0:Y:S08]  /*3e70*/  LDC R224, c[0x0][0x360] ;  /* 0x0000d800ffe07b82 */ /* 0x000e300000000800 */
[----:B------:R-:W1:Y:S01]  /*3e80*/  LDC.64 R126, c[0x0][0x380] ;  /* 0x0000e000ff7e7b82 */ /* 0x000e620000000a00 */
[----:B0-----:R-:W-:-:S04]  /*3e90*/  IADD3 R224, PT, PT, R224, R209, R224 ;  /* 0x000000d1e0e07210 */ /* 0x001fc80007ffe0e0 */
        /* <DEDUP_REMOVED lines=9> */
[----:B------:R-:W-:-:S04]  /*3f30*/  IADD3 R226, PT, PT, R227, R226, R227 ;  /* 0x000000e2e3e27210 */ /* 0x000fc80007ffe0e3 */
[----:B------:R-:W-:Y:S01]  /*3f40*/  IADD3 R226, PT, PT, R226, R227, RZ ;  /* 0x000000e3e2e27210 */ /* 0x000fe20007ffe0ff */
[----:B--2---:R0:W-:Y:S03]  /*3f50*/  @!P0 STG.E desc[UR6][R126.64], R225 ;  /* 0x000000e17e008986 */ /* 0x0041e6000c101906 */
        /* <DEDUP_REMOVED lines=16> */
[----:B------:R-:W-:Y:S01]  /*4060*/  IADD3 R226, PT, PT, R227, R226, R227 ;  /* 0x000000e2e3e27210 */ /* 0x000fe20007ffe0e3 */
[----:B--2---:R0:W-:Y:S03]  /*4070*/  @!P0 STG.E desc[UR6][R126.64], R225 ;  /* 0x000000e17e008986 */ /* 0x0041e6000c101906 */
        /* <DEDUP_REMOVED lines=16> */
[----:B------:R-:W-:-:S05]  /*4180*/  IADD3 R226, PT, PT, R227, R226, R227 ;  /* 0x000000e2e3e27210 */ /* 0x000fca0007ffe0e3 */
        /* <DEDUP_REMOVED lines=40> */
[----:B------:R-:W-:-:S04]  /*4410*/  IADD3 R226, PT, PT, R227, R226, R227 ;  /* 0x000000e2e3e27210 */ /* 0x000fc80007ffe0e3 */
[----:B------:R-:W-:Y:S01]  /*4420*/  IADD3 R226, PT, PT, R226, R227, RZ ;  /* 0x000000e3e2e27210 */ /* 0x000fe20007ffe0ff */
[----:B--2---:R0:W-:Y:S03]  /*4430*/  @!P0 STG.E desc[UR6][R126.64], R225 ;  /* 0x000000e17e008986 */ /* 0x0041e6000c101906 */
[----:B------:R-:W-:-:S13]  /*4440*/  ISETP.GT.U32.AND P0, PT, R226, 0x3f, PT ;  /* 0x0000003fe200780c */ /* 0x000fda0003f04070 */
[----:B0-----:R-:W-:Y:S05]  /*4450*/  @P0 BRA `(.L_x_1) ;  /* 0x0000000400100947 */ /* 0x001fea0003800000 */
[----:B------:R-:W0:Y:S02]  /*4460*/  LDC R225, c[0x0][0x360] ;  /* 0x0000d800ffe17b82 */ /* 0x000e240000000800 */
[----:B0-----:R-:W-:-:S04]  /*4470*/  IADD3 R126, PT, PT, R225, R209, R225 ;  /* 0x000000d1e17e7210 */ /* 0x001fc80007ffe0e1 */
[C-C-:B------:R-:W-:Y:S02]  /*4480*/  IADD3 R224, PT, PT, R225.reuse, R126, R225.reuse ;  /* 0x0000007ee1e07210 */ /* 0x140fe40007ffe0e1 */
[----:B------:R-:W0:Y:S02]  /*4490*/  LDC.64 R126, c[0x0][0x380] ;  /* 0x0000e000ff7e7b82 */ /* 0x000e240000000a00 */
[----:B------:R-:W-:-:S05]  /*44a0*/  IADD3 R224, PT, PT, R225, R224, R225 ;  /* 0x000000e0e1e07210 */ /* 0x000fca0007ffe0e1 */
[----:B------:R-:W-:-:S05]  /*44b0*/  IMAD.IADD R224, R224, 0x1, R225 ;  /* 0x00000001e0e07824 */ /* 0x000fca00078e02e1 */
        /* <DEDUP_REMOVED lines=12> */
[----:B------:R-:W-:Y:S01]  /*4580*/  IADD3 R226, PT, PT, R227, R226, R227 ;  /* 0x000000e2e3e27210 */ /* 0x000fe20007ffe0e3 */
[----:B--2---:R0:W-:Y:S03]  /*4590*/  @!P0 STG.E desc[UR6][R126.64], R225 ;  /* 0x000000e17e008986 */ /* 0x0041e6000c101906 */
        /* <DEDUP_REMOVED lines=15> */
[----:B------:R-:W-:-:S04]  /*4690*/  IADD3 R226, PT, PT, R227, R226, R227 ;  /* 0x000000e2e3e27210 */ /* 0x000fc80007ffe0e3 */
[----:B------:R-:W-:Y:S01]  /*46a0*/  IADD3 R226, PT, PT, R226, R227, RZ ;  /* 0x000000e3e2e27210 */ /* 0x000fe20007ffe0ff */
[----:B--2---:R0:W-:Y:S03]  /*46b0*/  @!P0 STG.E desc[UR6][R126.64], R225 ;  /* 0x000000e17e008986 */ /* 0x0041e6000c101906 */
[----:B------:R-:W-:-:S13]  /*46c0*/  ISETP.GT.U32.AND P0, PT, R226, 0x3f, PT ;  /* 0x0000003fe200780c */ /* 0x000fda0003f04070 */
[----:B0-----:R-:W-:Y:S05]  /*46d0*/  @P0 BRA `(.L_x_1) ;  /* 0x0000000000700947 */ /* 0x001fea0003800000 */
[----:B------:R-:W0:Y:S01]  /*46e0*/  LDCU UR4, c[0x0][0x360] ;  /* 0x00006c00ff0477ac */ /* 0x000e220008000800 */
[----:B------:R-:W1:Y:S01]  /*46f0*/  LDC.64 R126, c[0x0][0x380] ;  /* 0x0000e000ff7e7b82 */ /* 0x000e620000000a00 */
[----:B0-----:R-:W-:-:S04]  /*4700*/  IADD3 R224, PT, PT, R222, UR4, RZ ;  /* 0x00000004dee07c10 */ /* 0x001fc8000fffe0ff */
[----:B------:R-:W-:-:S13]  /*4710*/  ISETP.GT.AND P0, PT, R224, 0x257f, PT ;  /* 0x0000257fe000780c */ /* 0x000fda0003f04270 */
[----:B-1----:R-:W-:Y:S01]  /*4720*/  @!P0 IMAD.WIDE R224, R87, 0x4, R126 ;  /* 0x0000000457e08825 */ /* 0x002fe200078e027e */
[----:B------:R-:W0:Y:S05]  /*4730*/  LDC R227, c[0x0][0x360] ;  /* 0x0000d800ffe37b82 */ /* 0x000e2a0000000800 */
[----:B------:R1:W2:Y:S03]  /*4740*/  @!P0 LDG.E R225, desc[UR6][R224.64] ;  /* 0x00000006e0e18981 */ /* 0x0002a6000c1e1900 */
[----:B------:R-:W3:Y:S01]  /*4750*/  LDC.64 R126, c[0x0][0x388] ;  /* 0x0000e200ff7e7b82 */ /* 0x000ee20000000a00 */
[----:B0-----:R-:W-:-:S02]  /*4760*/  IADD3 R226, PT, PT, R227, R223, R227 ;  /* 0x000000dfe3e27210 */ /* 0x001fc40007ffe0e3 */
[C-C-:B-1----:R-:W-:Y:S02]  /*4770*/  IADD3 R224, PT, PT, R227.reuse, R222, R227.reuse ;  /* 0x000000dee3e07210 */ /* 0x142fe40007ffe0e3 */
[----:B------:R-:W-:-:S04]  /*4780*/  IADD3 R226, PT, PT, R227, R226, R227 ;  /* 0x000000e2e3e27210 */ /* 0x000fc80007ffe0e3 */
[----:B------:R-:W-:Y:S01]  /*4790*/  IADD3 R226, PT, PT, R227, R226, R227 ;  /* 0x000000e2e3e27210 */ /* 0x000fe20007ffe0e3 */
[----:B---3--:R-:W-:-:S03]  /*47a0*/  @!P0 IMAD.WIDE R126, R10, 0x4, R126 ;  /* 0x000000040a7e8825 */ /* 0x008fc600078e027e */
[----:B------:R-:W-:-:S04]  /*47b0*/  IADD3 R226, PT, PT, R227, R226, R227 ;  /* 0x000000e2e3e27210 */ /* 0x000fc80007ffe0e3 */
[----:B------:R-:W-:-:S04]  /*47c0*/  IADD3 R226, PT, PT, R227, R226, R227 ;  /* 0x000000e2e3e27210 */ /* 0x000fc80007ffe0e3 */
[----:B------:R-:W-:-:S04]  /*47d0*/  IADD3 R226, PT, PT, R227, R226, R227 ;  /* 0x000000e2e3e27210 */ /* 0x000fc80007ffe0e3 */
[----:B------:R-:W-:-:S04]  /*47e0*/  IADD3 R226, PT, PT, R227, R226, R227 ;  /* 0x000000e2e3e27210 */ /* 0x000fc80007ffe0e3 */
[----:B------:R-:W-:Y:S01]  /*47f0*/  IADD3 R226, PT, PT, R227, R226, R227 ;  /* 0x000000e2e3e27210 */ /* 0x000fe20007ffe0e3 */
[----:B--2---:R0:W-:Y:S01]  /*4800*/  @!P0 STG.E desc[UR6][R126.64], R225 ;  /* 0x000000e17e008986 */ /* 0x0041e2000c101906 */
[----:B------:R-:W-:-:S04]  /*4810*/  ISETP.GT.AND P0, PT, R224, 0x257f, PT ;  /* 0x0000257fe000780c */ /* 0x000fc80003f04270 */
[----:B------:R-:W-:-:S13]  /*4820*/  ISETP.GT.U32.OR P0, PT, R226, 0x3f, P0 ;  /* 0x0000003fe200780c */ /* 0x000fda0000704470 */
[----:B0-----:R-:W-:Y:S05]  /*4830*/  @P0 BRA `(.L_x_1) ;  /* 0x0000000000180947 */ /* 0x001fea0003800000 */
[----:B------:R-:W0:Y:S02]  /*4840*/  LDC.64 R126, c[0x0][0x380] ;  /* 0x0000e000ff7e7b82 */ /* 0x000e240000000a00 */
[----:B0-----:R-:W-:-:S06]  /*4850*/  IMAD.WIDE R224, R84, 0x4, R126 ;  /* 0x0000000454e07825 */ /* 0x001fcc00078e027e */
[----:B------:R-:W0:Y:S01]  /*4860*/  LDC.64 R126, c[0x0][0x388] ;  /* 0x0000e200ff7e7b82 */ /* 0x000e220000000a00 */
[----:B------:R-:W2:Y:S01]  /*4870*/  LDG.E R225, desc[UR6][R224.64] ;  /* 0x00000006e0e17981 */ /* 0x000ea2000c1e1900 */
[----:B0-----:R-:W-:-:S05]  /*4880*/  IMAD.WIDE R126, R9, 0x4, R126 ;  /* 0x00000004097e7825 */ /* 0x001fca00078e027e */
[----:B--2---:R0:W-:Y:S02]  /*4890*/  STG.E desc[UR6][R126.64], R225 ;  /* 0x000000e17e007986 */ /* 0x0041e4000c101906 */
.L_x_1:
[----:B------:R-:W-:Y:S05]  /*48a0*/  BSYNC.RECONVERGENT B0 ;  /* 0x0000000000007941 */ /* 0x000fea0003800200 */
.L_x_0:
[----:B01234-:R-:W0:Y:S02]  /*48b0*/  LDC R126, c[0x0][0x364] ;  /* 0x0000d900ff7e7b82 */ /* 0x01fe240000000800 */
[C---:B0-----:R-:W-:Y:S01]  /*48c0*/  IMAD.IADD R6, R126.reuse, 0x1, R6 ;  /* 0x000000017e067824 */ /* 0x041fe200078e0206 */
[C---:B------:R-:W-:Y:S01]  /*48d0*/  IADD3 R9, PT, PT, R126.reuse, R9, RZ ;  /* 0x000000097e097210 */ /* 0x040fe20007ffe0ff */
[C---:B------:R-:W-:Y:S01]  /*48e0*/  IMAD.IADD R11, R126.reuse, 0x1, R11 ;  /* 0x000000017e0b7824 */ /* 0x040fe200078e020b */
[C---:B------:R-:W-:Y:S01]  /*48f0*/  IADD3 R10, PT, PT, R126.reuse, R10, RZ ;  /* 0x0000000a7e0a7210 */ /* 0x040fe20007ffe0ff */
[----:B------:R-:W-:Y:S01]  /*4900*/  IMAD.IADD R14, R126, 0x1, R14 ;  /* 0x000000017e0e7824 */ /* 0x000fe200078e020e */
[----:B------:R-:W-:Y:S01]  /*4910*/  ISETP.GE.U32.AND P0, PT, R6, 0x80, PT ;  /* 0x000000800600780c */ /* 0x000fe20003f06070 */
[C---:B------:R-:W-:Y:S01]  /*4920*/  IMAD.IADD R17, R126.reuse, 0x1, R17 ;  /* 0x000000017e117824 */ /* 0x040fe200078e0211 */
[C---:B------:R-:W-:Y:S01]  /*4930*/  IADD3 R12, PT, PT, R126.reuse, R12, RZ ;  /* 0x0000000c7e0c7210 */ /* 0x040fe20007ffe0ff */
        /* <DEDUP_REMOVED lines=36> */
[C---:B------:R-:W-:Y:S01]  /*4b80*/  IMAD R84, R126.reuse, 0x2580, R84 ;  /* 0x000025807e547824 */ /* 0x040fe200078e0254 */
        /* <DEDUP_REMOVED lines=45> */
[----:B------:R-:W-:-:S02]  /*4e60*/  IMAD R133, R126, 0x2580, R133 ;  /* 0x000025807e857824 */ /* 0x000fc400078e0285 */
[C---:B------:R-:W-:Y:S02]  /*4e70*/  IMAD R134, R126.reuse, 0x2580, R134 ;  /* 0x000025807e867824 */ /* 0x040fe400078e0286 */
[C---:B------:R-:W-:Y:S02]  /*4e80*/  IMAD R137, R126.reuse, 0x2580, R137 ;  /* 0x000025807e897824 */ /* 0x040fe400078e0289 */
[C---:B------:R-:W-:Y:S02]  /*4e90*/  IMAD R138, R126.reuse, 0x2580, R138 ;  /* 0x000025807e8a7824 */ /* 0x040fe400078e028a */
[C---:B------:R-:W-:Y:S02]  /*4ea0*/  IMAD R141, R126.reuse, 0x2580, R141 ;  /* 0x000025807e8d7824 */ /* 0x040fe400078e028d */
[C---:B------:R-:W-:Y:S02]  /*4eb0*/  IMAD R142, R126.reuse, 0x2580, R142 ;  /* 0x000025807e8e7824 */ /* 0x040fe400078e028e */
        /* <DEDUP_REMOVED lines=34> */
[----:B------:R-:W-:Y:S01]  /*50e0*/  IMAD R2, R126, 0x2580, R2 ;  /* 0x000025807e027824 */ /* 0x000fe200078e0202 */
[----:B------:R-:W-:Y:S06]  /*50f0*/  @!P0 BRA `(.L_x_100) ;  /* 0xffffffc0005c8947 */ /* 0x000fec000383ffff */
[----:B------:R-:W-:Y:S05]  /*5100*/  EXIT ;  /* 0x000000000000794d */ /* 0x000fea0003800000 */
.L_x_101:
[----:B------:R-:W-:-:S00]  /*5110*/  BRA `(.L_x_101) ;  /* 0xfffffffc00fc7947 */ /* 0x000fc0000383ffff */
[----:B------:R-:W-:-:S00]  /*5120*/  NOP ;  /* 0x0000000000007918 */ /* 0x000fc00000000000 */
        /* <DEDUP_REMOVED lines=13> */
.L_x_102:


//--------------------- .nv.shared.reserved.0     --------------------------
	.section	.nv.shared.reserved.0,"aw",@nobits
	.weak		__nv_reservedSMEM_offset_0_alias
	.size		__nv_reservedSMEM_offset_0_alias, 0, 64
	.other		__nv_reservedSMEM_offset_0_alias,@"STO_CUDA_RESERVED_SHARED STV_DEFAULT"
__nv_reservedSMEM_offset_0_alias:
	.zero		0
	.zero		64


//--------------------- .nv.constant0._Z12transpose_v1ILi128ELi64EEvPfS0_ --------------------------
	.section	.nv.constant0._Z12transpose_v1ILi128ELi64EEvPfS0_,"a",@progbits
	.sectionflags	@""
	.align	4
.nv.constant0._Z12transpose_v1ILi128ELi64EEvPfS0_:
	.zero		912


//--------------------- SYMBOLS --------------------------

	.type		.nv.reservedSmem.offset0,@object
	.size		.nv.reservedSmem.offset0,0x4
